//
// Generated by NVIDIA NVVM Compiler
//
// Compiler Build ID: CL-36424714
// Cuda compilation tools, release 13.0, V13.0.88
// Based on NVVM 20.0.0
//

.version 9.0
.target sm_100
.address_size 64

	// .globl	_Z22flash_attention_kernelPKfS0_S0_Pff
.global .attribute(.managed) .align 4 .u32 B;
.global .attribute(.managed) .align 4 .u32 N;
.global .attribute(.managed) .align 4 .u32 d;

.visible .entry _Z22flash_attention_kernelPKfS0_S0_Pff(
	.param .u64 .ptr .align 1 _Z22flash_attention_kernelPKfS0_S0_Pff_param_0,
	.param .u64 .ptr .align 1 _Z22flash_attention_kernelPKfS0_S0_Pff_param_1,
	.param .u64 .ptr .align 1 _Z22flash_attention_kernelPKfS0_S0_Pff_param_2,
	.param .u64 .ptr .align 1 _Z22flash_attention_kernelPKfS0_S0_Pff_param_3,
	.param .f32 _Z22flash_attention_kernelPKfS0_S0_Pff_param_4
)
{
	.reg .pred 	%p<55>;
	.reg .b32 	%r<164>;
	.reg .b32 	%f<408>;
	.reg .b64 	%rd<71>;

	ld.param.u64 	%rd14, [_Z22flash_attention_kernelPKfS0_S0_Pff_param_0];
	ld.param.u64 	%rd15, [_Z22flash_attention_kernelPKfS0_S0_Pff_param_1];
	ld.param.u64 	%rd13, [_Z22flash_attention_kernelPKfS0_S0_Pff_param_2];
	ld.param.u64 	%rd16, [_Z22flash_attention_kernelPKfS0_S0_Pff_param_3];
	ld.param.f32 	%f67, [_Z22flash_attention_kernelPKfS0_S0_Pff_param_4];
	cvta.to.global.u64 	%rd1, %rd15;
	cvta.to.global.u64 	%rd2, %rd14;
	cvta.to.global.u64 	%rd3, %rd16;
	mov.u32 	%r83, %ctaid.x;
	mov.u32 	%r84, %ntid.x;
	mov.u32 	%r85, %tid.x;
	mad.lo.s32 	%r1, %r83, %r84, %r85;
	ld.global.nc.u32 	%r2, [N];
	setp.ge.s32 	%p1, %r1, %r2;
	@%p1 bra 	$L__BB0_77;
	mov.u32 	%r86, %ctaid.y;
	mul.lo.s32 	%r87, %r2, %r86;
	ld.global.nc.u32 	%r3, [d];
	mul.lo.s32 	%r4, %r87, %r3;
	setp.lt.s32 	%p2, %r2, 1;
	mov.f32 	%f384, 0fFF800000;
	@%p2 bra 	$L__BB0_24;
	setp.lt.s32 	%p3, %r3, 1;
	mad.lo.s32 	%r5, %r3, %r1, %r4;
	@%p3 bra 	$L__BB0_18;
	and.b32  	%r6, %r3, 15;
	add.s32 	%r7, %r6, -1;
	and.b32  	%r8, %r3, 7;
	add.s32 	%r9, %r8, -1;
	and.b32  	%r10, %r3, 2147483632;
	and.b32  	%r11, %r3, 3;
	mov.b32 	%r138, 0;
	mov.f32 	%f384, 0fFF800000;
$L__BB0_4:
	setp.lt.u32 	%p8, %r3, 16;
	mad.lo.s32 	%r13, %r3, %r138, %r4;
	mov.f32 	%f379, 0f00000000;
	mov.b32 	%r141, 0;
	@%p8 bra 	$L__BB0_7;
	mov.f32 	%f379, 0f00000000;
	mov.b32 	%r139, 0;
$L__BB0_6:
	.pragma "nounroll";
	add.s32 	%r93, %r139, %r5;
	mul.wide.s32 	%rd17, %r93, 4;
	add.s64 	%rd18, %rd2, %rd17;
	ld.global.nc.f32 	%f76, [%rd18];
	add.s32 	%r94, %r139, %r13;
	mul.wide.s32 	%rd19, %r94, 4;
	add.s64 	%rd20, %rd1, %rd19;
	ld.global.nc.f32 	%f77, [%rd20];
	fma.rn.f32 	%f78, %f76, %f77, %f379;
	ld.global.nc.f32 	%f79, [%rd18+4];
	ld.global.nc.f32 	%f80, [%rd20+4];
	fma.rn.f32 	%f81, %f79, %f80, %f78;
	ld.global.nc.f32 	%f82, [%rd18+8];
	ld.global.nc.f32 	%f83, [%rd20+8];
	fma.rn.f32 	%f84, %f82, %f83, %f81;
	ld.global.nc.f32 	%f85, [%rd18+12];
	ld.global.nc.f32 	%f86, [%rd20+12];
	fma.rn.f32 	%f87, %f85, %f86, %f84;
	ld.global.nc.f32 	%f88, [%rd18+16];
	ld.global.nc.f32 	%f89, [%rd20+16];
	fma.rn.f32 	%f90, %f88, %f89, %f87;
	ld.global.nc.f32 	%f91, [%rd18+20];
	ld.global.nc.f32 	%f92, [%rd20+20];
	fma.rn.f32 	%f93, %f91, %f92, %f90;
	ld.global.nc.f32 	%f94, [%rd18+24];
	ld.global.nc.f32 	%f95, [%rd20+24];
	fma.rn.f32 	%f96, %f94, %f95, %f93;
	ld.global.nc.f32 	%f97, [%rd18+28];
	ld.global.nc.f32 	%f98, [%rd20+28];
	fma.rn.f32 	%f99, %f97, %f98, %f96;
	ld.global.nc.f32 	%f100, [%rd18+32];
	ld.global.nc.f32 	%f101, [%rd20+32];
	fma.rn.f32 	%f102, %f100, %f101, %f99;
	ld.global.nc.f32 	%f103, [%rd18+36];
	ld.global.nc.f32 	%f104, [%rd20+36];
	fma.rn.f32 	%f105, %f103, %f104, %f102;
	ld.global.nc.f32 	%f106, [%rd18+40];
	ld.global.nc.f32 	%f107, [%rd20+40];
	fma.rn.f32 	%f108, %f106, %f107, %f105;
	ld.global.nc.f32 	%f109, [%rd18+44];
	ld.global.nc.f32 	%f110, [%rd20+44];
	fma.rn.f32 	%f111, %f109, %f110, %f108;
	ld.global.nc.f32 	%f112, [%rd18+48];
	ld.global.nc.f32 	%f113, [%rd20+48];
	fma.rn.f32 	%f114, %f112, %f113, %f111;
	ld.global.nc.f32 	%f115, [%rd18+52];
	ld.global.nc.f32 	%f116, [%rd20+52];
	fma.rn.f32 	%f117, %f115, %f116, %f114;
	ld.global.nc.f32 	%f118, [%rd18+56];
	ld.global.nc.f32 	%f119, [%rd20+56];
	fma.rn.f32 	%f120, %f118, %f119, %f117;
	ld.global.nc.f32 	%f121, [%rd18+60];
	ld.global.nc.f32 	%f122, [%rd20+60];
	fma.rn.f32 	%f379, %f121, %f122, %f120;
	add.s32 	%r139, %r139, 16;
	setp.ne.s32 	%p9, %r139, %r10;
	mov.u32 	%r141, %r10;
	@%p9 bra 	$L__BB0_6;
$L__BB0_7:
	setp.eq.s32 	%p10, %r6, 0;
	@%p10 bra 	$L__BB0_17;
	setp.lt.u32 	%p11, %r7, 7;
	@%p11 bra 	$L__BB0_10;
	add.s32 	%r95, %r141, %r5;
	mul.wide.s32 	%rd21, %r95, 4;
	add.s64 	%rd22, %rd2, %rd21;
	ld.global.nc.f32 	%f124, [%rd22];
	add.s32 	%r96, %r141, %r13;
	mul.wide.s32 	%rd23, %r96, 4;
	add.s64 	%rd24, %rd1, %rd23;
	ld.global.nc.f32 	%f125, [%rd24];
	fma.rn.f32 	%f126, %f124, %f125, %f379;
	ld.global.nc.f32 	%f127, [%rd22+4];
	ld.global.nc.f32 	%f128, [%rd24+4];
	fma.rn.f32 	%f129, %f127, %f128, %f126;
	ld.global.nc.f32 	%f130, [%rd22+8];
	ld.global.nc.f32 	%f131, [%rd24+8];
	fma.rn.f32 	%f132, %f130, %f131, %f129;
	ld.global.nc.f32 	%f133, [%rd22+12];
	ld.global.nc.f32 	%f134, [%rd24+12];
	fma.rn.f32 	%f135, %f133, %f134, %f132;
	ld.global.nc.f32 	%f136, [%rd22+16];
	ld.global.nc.f32 	%f137, [%rd24+16];
	fma.rn.f32 	%f138, %f136, %f137, %f135;
	ld.global.nc.f32 	%f139, [%rd22+20];
	ld.global.nc.f32 	%f140, [%rd24+20];
	fma.rn.f32 	%f141, %f139, %f140, %f138;
	ld.global.nc.f32 	%f142, [%rd22+24];
	ld.global.nc.f32 	%f143, [%rd24+24];
	fma.rn.f32 	%f144, %f142, %f143, %f141;
	ld.global.nc.f32 	%f145, [%rd22+28];
	ld.global.nc.f32 	%f146, [%rd24+28];
	fma.rn.f32 	%f379, %f145, %f146, %f144;
	add.s32 	%r141, %r141, 8;
$L__BB0_10:
	setp.eq.s32 	%p12, %r8, 0;
	@%p12 bra 	$L__BB0_17;
	setp.lt.u32 	%p13, %r9, 3;
	@%p13 bra 	$L__BB0_13;
	add.s32 	%r97, %r141, %r5;
	mul.wide.s32 	%rd25, %r97, 4;
	add.s64 	%rd26, %rd2, %rd25;
	ld.global.nc.f32 	%f148, [%rd26];
	add.s32 	%r98, %r141, %r13;
	mul.wide.s32 	%rd27, %r98, 4;
	add.s64 	%rd28, %rd1, %rd27;
	ld.global.nc.f32 	%f149, [%rd28];
	fma.rn.f32 	%f150, %f148, %f149, %f379;
	ld.global.nc.f32 	%f151, [%rd26+4];
	ld.global.nc.f32 	%f152, [%rd28+4];
	fma.rn.f32 	%f153, %f151, %f152, %f150;
	ld.global.nc.f32 	%f154, [%rd26+8];
	ld.global.nc.f32 	%f155, [%rd28+8];
	fma.rn.f32 	%f156, %f154, %f155, %f153;
	ld.global.nc.f32 	%f157, [%rd26+12];
	ld.global.nc.f32 	%f158, [%rd28+12];
	fma.rn.f32 	%f379, %f157, %f158, %f156;
	add.s32 	%r141, %r141, 4;
$L__BB0_13:
	setp.eq.s32 	%p14, %r11, 0;
	@%p14 bra 	$L__BB0_17;
	setp.eq.s32 	%p15, %r11, 1;
	add.s32 	%r99, %r141, %r5;
	mul.wide.s32 	%rd29, %r99, 4;
	add.s64 	%rd4, %rd2, %rd29;
	ld.global.nc.f32 	%f159, [%rd4];
	add.s32 	%r100, %r141, %r13;
	mul.wide.s32 	%rd30, %r100, 4;
	add.s64 	%rd5, %rd1, %rd30;
	ld.global.nc.f32 	%f160, [%rd5];
	fma.rn.f32 	%f379, %f159, %f160, %f379;
	@%p15 bra 	$L__BB0_17;
	setp.eq.s32 	%p16, %r11, 2;
	ld.global.nc.f32 	%f161, [%rd4+4];
	ld.global.nc.f32 	%f162, [%rd5+4];
	fma.rn.f32 	%f379, %f161, %f162, %f379;
	@%p16 bra 	$L__BB0_17;
	ld.global.nc.f32 	%f163, [%rd4+8];
	ld.global.nc.f32 	%f164, [%rd5+8];
	fma.rn.f32 	%f379, %f163, %f164, %f379;
$L__BB0_17:
	mul.f32 	%f165, %f67, %f379;
	max.f32 	%f384, %f384, %f165;
	add.s32 	%r138, %r138, 1;
	setp.eq.s32 	%p17, %r138, %r2;
	@%p17 bra 	$L__BB0_24;
	bra.uni 	$L__BB0_4;
$L__BB0_18:
	mul.f32 	%f17, %f67, 0f00000000;
	and.b32  	%r22, %r2, 3;
	setp.lt.u32 	%p4, %r2, 4;
	mov.f32 	%f384, 0fFF800000;
	@%p4 bra 	$L__BB0_21;
	and.b32  	%r23, %r2, 2147483644;
	mov.b32 	%r143, 0;
	mov.f32 	%f384, 0fFF800000;
$L__BB0_20:
	max.f32 	%f384, %f384, %f17;
	add.s32 	%r143, %r143, 4;
	setp.ne.s32 	%p5, %r143, %r23;
	@%p5 bra 	$L__BB0_20;
$L__BB0_21:
	setp.eq.s32 	%p6, %r22, 0;
	@%p6 bra 	$L__BB0_24;
	mov.b32 	%r144, 0;
$L__BB0_23:
	.pragma "nounroll";
	max.f32 	%f384, %f384, %f17;
	add.s32 	%r144, %r144, 1;
	setp.ne.s32 	%p7, %r144, %r22;
	@%p7 bra 	$L__BB0_23;
$L__BB0_24:
	setp.lt.s32 	%p18, %r2, 1;
	mov.f32 	%f398, 0f00000000;
	@%p18 bra 	$L__BB0_47;
	setp.lt.s32 	%p19, %r3, 1;
	mad.lo.s32 	%r28, %r3, %r1, %r4;
	@%p19 bra 	$L__BB0_41;
	and.b32  	%r29, %r3, 15;
	add.s32 	%r30, %r29, -1;
	and.b32  	%r31, %r3, 7;
	add.s32 	%r32, %r31, -1;
	and.b32  	%r33, %r3, 2147483632;
	and.b32  	%r34, %r3, 3;
	mov.f32 	%f398, 0f00000000;
	mov.b32 	%r145, 0;
$L__BB0_27:
	setp.lt.u32 	%p24, %r3, 16;
	mad.lo.s32 	%r36, %r3, %r145, %r4;
	mov.f32 	%f393, 0f00000000;
	mov.b32 	%r148, 0;
	@%p24 bra 	$L__BB0_30;
	mov.f32 	%f393, 0f00000000;
	mov.b32 	%r146, 0;
$L__BB0_29:
	.pragma "nounroll";
	add.s32 	%r106, %r146, %r28;
	mul.wide.s32 	%rd31, %r106, 4;
	add.s64 	%rd32, %rd2, %rd31;
	ld.global.nc.f32 	%f179, [%rd32];
	add.s32 	%r107, %r146, %r36;
	mul.wide.s32 	%rd33, %r107, 4;
	add.s64 	%rd34, %rd1, %rd33;
	ld.global.nc.f32 	%f180, [%rd34];
	fma.rn.f32 	%f181, %f179, %f180, %f393;
	ld.global.nc.f32 	%f182, [%rd32+4];
	ld.global.nc.f32 	%f183, [%rd34+4];
	fma.rn.f32 	%f184, %f182, %f183, %f181;
	ld.global.nc.f32 	%f185, [%rd32+8];
	ld.global.nc.f32 	%f186, [%rd34+8];
	fma.rn.f32 	%f187, %f185, %f186, %f184;
	ld.global.nc.f32 	%f188, [%rd32+12];
	ld.global.nc.f32 	%f189, [%rd34+12];
	fma.rn.f32 	%f190, %f188, %f189, %f187;
	ld.global.nc.f32 	%f191, [%rd32+16];
	ld.global.nc.f32 	%f192, [%rd34+16];
	fma.rn.f32 	%f193, %f191, %f192, %f190;
	ld.global.nc.f32 	%f194, [%rd32+20];
	ld.global.nc.f32 	%f195, [%rd34+20];
	fma.rn.f32 	%f196, %f194, %f195, %f193;
	ld.global.nc.f32 	%f197, [%rd32+24];
	ld.global.nc.f32 	%f198, [%rd34+24];
	fma.rn.f32 	%f199, %f197, %f198, %f196;
	ld.global.nc.f32 	%f200, [%rd32+28];
	ld.global.nc.f32 	%f201, [%rd34+28];
	fma.rn.f32 	%f202, %f200, %f201, %f199;
	ld.global.nc.f32 	%f203, [%rd32+32];
	ld.global.nc.f32 	%f204, [%rd34+32];
	fma.rn.f32 	%f205, %f203, %f204, %f202;
	ld.global.nc.f32 	%f206, [%rd32+36];
	ld.global.nc.f32 	%f207, [%rd34+36];
	fma.rn.f32 	%f208, %f206, %f207, %f205;
	ld.global.nc.f32 	%f209, [%rd32+40];
	ld.global.nc.f32 	%f210, [%rd34+40];
	fma.rn.f32 	%f211, %f209, %f210, %f208;
	ld.global.nc.f32 	%f212, [%rd32+44];
	ld.global.nc.f32 	%f213, [%rd34+44];
	fma.rn.f32 	%f214, %f212, %f213, %f211;
	ld.global.nc.f32 	%f215, [%rd32+48];
	ld.global.nc.f32 	%f216, [%rd34+48];
	fma.rn.f32 	%f217, %f215, %f216, %f214;
	ld.global.nc.f32 	%f218, [%rd32+52];
	ld.global.nc.f32 	%f219, [%rd34+52];
	fma.rn.f32 	%f220, %f218, %f219, %f217;
	ld.global.nc.f32 	%f221, [%rd32+56];
	ld.global.nc.f32 	%f222, [%rd34+56];
	fma.rn.f32 	%f223, %f221, %f222, %f220;
	ld.global.nc.f32 	%f224, [%rd32+60];
	ld.global.nc.f32 	%f225, [%rd34+60];
	fma.rn.f32 	%f393, %f224, %f225, %f223;
	add.s32 	%r146, %r146, 16;
	setp.ne.s32 	%p25, %r146, %r33;
	mov.u32 	%r148, %r33;
	@%p25 bra 	$L__BB0_29;
$L__BB0_30:
	setp.eq.s32 	%p26, %r29, 0;
	@%p26 bra 	$L__BB0_40;
	setp.lt.u32 	%p27, %r30, 7;
	@%p27 bra 	$L__BB0_33;
	add.s32 	%r108, %r148, %r28;
	mul.wide.s32 	%rd35, %r108, 4;
	add.s64 	%rd36, %rd2, %rd35;
	ld.global.nc.f32 	%f227, [%rd36];
	add.s32 	%r109, %r148, %r36;
	mul.wide.s32 	%rd37, %r109, 4;
	add.s64 	%rd38, %rd1, %rd37;
	ld.global.nc.f32 	%f228, [%rd38];
	fma.rn.f32 	%f229, %f227, %f228, %f393;
	ld.global.nc.f32 	%f230, [%rd36+4];
	ld.global.nc.f32 	%f231, [%rd38+4];
	fma.rn.f32 	%f232, %f230, %f231, %f229;
	ld.global.nc.f32 	%f233, [%rd36+8];
	ld.global.nc.f32 	%f234, [%rd38+8];
	fma.rn.f32 	%f235, %f233, %f234, %f232;
	ld.global.nc.f32 	%f236, [%rd36+12];
	ld.global.nc.f32 	%f237, [%rd38+12];
	fma.rn.f32 	%f238, %f236, %f237, %f235;
	ld.global.nc.f32 	%f239, [%rd36+16];
	ld.global.nc.f32 	%f240, [%rd38+16];
	fma.rn.f32 	%f241, %f239, %f240, %f238;
	ld.global.nc.f32 	%f242, [%rd36+20];
	ld.global.nc.f32 	%f243, [%rd38+20];
	fma.rn.f32 	%f244, %f242, %f243, %f241;
	ld.global.nc.f32 	%f245, [%rd36+24];
	ld.global.nc.f32 	%f246, [%rd38+24];
	fma.rn.f32 	%f247, %f245, %f246, %f244;
	ld.global.nc.f32 	%f248, [%rd36+28];
	ld.global.nc.f32 	%f249, [%rd38+28];
	fma.rn.f32 	%f393, %f248, %f249, %f247;
	add.s32 	%r148, %r148, 8;
$L__BB0_33:
	setp.eq.s32 	%p28, %r31, 0;
	@%p28 bra 	$L__BB0_40;
	setp.lt.u32 	%p29, %r32, 3;
	@%p29 bra 	$L__BB0_36;
	add.s32 	%r110, %r148, %r28;
	mul.wide.s32 	%rd39, %r110, 4;
	add.s64 	%rd40, %rd2, %rd39;
	ld.global.nc.f32 	%f251, [%rd40];
	add.s32 	%r111, %r148, %r36;
	mul.wide.s32 	%rd41, %r111, 4;
	add.s64 	%rd42, %rd1, %rd41;
	ld.global.nc.f32 	%f252, [%rd42];
	fma.rn.f32 	%f253, %f251, %f252, %f393;
	ld.global.nc.f32 	%f254, [%rd40+4];
	ld.global.nc.f32 	%f255, [%rd42+4];
	fma.rn.f32 	%f256, %f254, %f255, %f253;
	ld.global.nc.f32 	%f257, [%rd40+8];
	ld.global.nc.f32 	%f258, [%rd42+8];
	fma.rn.f32 	%f259, %f257, %f258, %f256;
	ld.global.nc.f32 	%f260, [%rd40+12];
	ld.global.nc.f32 	%f261, [%rd42+12];
	fma.rn.f32 	%f393, %f260, %f261, %f259;
	add.s32 	%r148, %r148, 4;
$L__BB0_36:
	setp.eq.s32 	%p30, %r34, 0;
	@%p30 bra 	$L__BB0_40;
	setp.eq.s32 	%p31, %r34, 1;
	add.s32 	%r112, %r148, %r28;
	mul.wide.s32 	%rd43, %r112, 4;
	add.s64 	%rd6, %rd2, %rd43;
	ld.global.nc.f32 	%f262, [%rd6];
	add.s32 	%r113, %r148, %r36;
	mul.wide.s32 	%rd44, %r113, 4;
	add.s64 	%rd7, %rd1, %rd44;
	ld.global.nc.f32 	%f263, [%rd7];
	fma.rn.f32 	%f393, %f262, %f263, %f393;
	@%p31 bra 	$L__BB0_40;
	setp.eq.s32 	%p32, %r34, 2;
	ld.global.nc.f32 	%f264, [%rd6+4];
	ld.global.nc.f32 	%f265, [%rd7+4];
	fma.rn.f32 	%f393, %f264, %f265, %f393;
	@%p32 bra 	$L__BB0_40;
	ld.global.nc.f32 	%f266, [%rd6+8];
	ld.global.nc.f32 	%f267, [%rd7+8];
	fma.rn.f32 	%f393, %f266, %f267, %f393;
$L__BB0_40:
	mul.f32 	%f268, %f67, %f393;
	sub.f32 	%f269, %f268, %f384;
	mul.f32 	%f270, %f269, 0f3FB8AA3B;
	ex2.approx.f32 	%f271, %f270;
	add.f32 	%f398, %f398, %f271;
	add.s32 	%r145, %r145, 1;
	setp.eq.s32 	%p33, %r145, %r2;
	@%p33 bra 	$L__BB0_47;
	bra.uni 	$L__BB0_27;
$L__BB0_41:
	mul.f32 	%f169, %f67, 0f00000000;
	sub.f32 	%f170, %f169, %f384;
	mul.f32 	%f41, %f170, 0f3FB8AA3B;
	and.b32  	%r45, %r2, 3;
	setp.lt.u32 	%p20, %r2, 4;
	mov.f32 	%f398, 0f00000000;
	@%p20 bra 	$L__BB0_44;
	and.b32  	%r46, %r2, 2147483644;
	ex2.approx.f32 	%f42, %f41;
	mov.b32 	%r150, 0;
	mov.f32 	%f398, 0f00000000;
$L__BB0_43:
	add.f32 	%f172, %f398, %f42;
	add.f32 	%f173, %f172, %f42;
	add.f32 	%f174, %f173, %f42;
	add.f32 	%f398, %f174, %f42;
	add.s32 	%r150, %r150, 4;
	setp.ne.s32 	%p21, %r150, %r46;
	@%p21 bra 	$L__BB0_43;
$L__BB0_44:
	setp.eq.s32 	%p22, %r45, 0;
	@%p22 bra 	$L__BB0_47;
	ex2.approx.f32 	%f47, %f41;
	mov.b32 	%r151, 0;
$L__BB0_46:
	.pragma "nounroll";
	add.f32 	%f398, %f398, %f47;
	add.s32 	%r151, %r151, 1;
	setp.ne.s32 	%p23, %r151, %r45;
	@%p23 bra 	$L__BB0_46;
$L__BB0_47:
	setp.lt.s32 	%p34, %r3, 1;
	@%p34 bra 	$L__BB0_77;
	setp.lt.s32 	%p35, %r2, 1;
	mad.lo.s32 	%r51, %r3, %r1, %r4;
	@%p35 bra 	$L__BB0_66;
	and.b32  	%r52, %r3, 15;
	and.b32  	%r53, %r3, 7;
	and.b32  	%r54, %r3, 2147483632;
	and.b32  	%r55, %r3, 3;
	neg.s32 	%r56, %r54;
	add.s64 	%rd8, %rd2, 32;
	add.s64 	%rd9, %rd1, 32;
	cvta.to.global.u64 	%rd10, %rd13;
	mov.b32 	%r152, 0;
$L__BB0_50:
	mov.f32 	%f399, 0f00000000;
	mov.b32 	%r153, 0;
$L__BB0_51:
	setp.lt.u32 	%p44, %r3, 16;
	mad.lo.s32 	%r59, %r3, %r153, %r4;
	mov.f32 	%f407, 0f00000000;
	mov.b32 	%r158, 0;
	@%p44 bra 	$L__BB0_54;
	mov.f32 	%f407, 0f00000000;
	mov.u32 	%r154, %r59;
	mov.u32 	%r155, %r51;
	mov.u32 	%r156, %r56;
$L__BB0_53:
	.pragma "nounroll";
	mul.wide.s32 	%rd53, %r155, 4;
	add.s64 	%rd54, %rd8, %rd53;
	mul.wide.s32 	%rd55, %r154, 4;
	add.s64 	%rd56, %rd9, %rd55;
	ld.global.nc.f32 	%f276, [%rd54+-32];
	ld.global.nc.f32 	%f277, [%rd56+-32];
	fma.rn.f32 	%f278, %f276, %f277, %f407;
	ld.global.nc.f32 	%f279, [%rd54+-28];
	ld.global.nc.f32 	%f280, [%rd56+-28];
	fma.rn.f32 	%f281, %f279, %f280, %f278;
	ld.global.nc.f32 	%f282, [%rd54+-24];
	ld.global.nc.f32 	%f283, [%rd56+-24];
	fma.rn.f32 	%f284, %f282, %f283, %f281;
	ld.global.nc.f32 	%f285, [%rd54+-20];
	ld.global.nc.f32 	%f286, [%rd56+-20];
	fma.rn.f32 	%f287, %f285, %f286, %f284;
	ld.global.nc.f32 	%f288, [%rd54+-16];
	ld.global.nc.f32 	%f289, [%rd56+-16];
	fma.rn.f32 	%f290, %f288, %f289, %f287;
	ld.global.nc.f32 	%f291, [%rd54+-12];
	ld.global.nc.f32 	%f292, [%rd56+-12];
	fma.rn.f32 	%f293, %f291, %f292, %f290;
	ld.global.nc.f32 	%f294, [%rd54+-8];
	ld.global.nc.f32 	%f295, [%rd56+-8];
	fma.rn.f32 	%f296, %f294, %f295, %f293;
	ld.global.nc.f32 	%f297, [%rd54+-4];
	ld.global.nc.f32 	%f298, [%rd56+-4];
	fma.rn.f32 	%f299, %f297, %f298, %f296;
	ld.global.nc.f32 	%f300, [%rd54];
	ld.global.nc.f32 	%f301, [%rd56];
	fma.rn.f32 	%f302, %f300, %f301, %f299;
	ld.global.nc.f32 	%f303, [%rd54+4];
	ld.global.nc.f32 	%f304, [%rd56+4];
	fma.rn.f32 	%f305, %f303, %f304, %f302;
	ld.global.nc.f32 	%f306, [%rd54+8];
	ld.global.nc.f32 	%f307, [%rd56+8];
	fma.rn.f32 	%f308, %f306, %f307, %f305;
	ld.global.nc.f32 	%f309, [%rd54+12];
	ld.global.nc.f32 	%f310, [%rd56+12];
	fma.rn.f32 	%f311, %f309, %f310, %f308;
	ld.global.nc.f32 	%f312, [%rd54+16];
	ld.global.nc.f32 	%f313, [%rd56+16];
	fma.rn.f32 	%f314, %f312, %f313, %f311;
	ld.global.nc.f32 	%f315, [%rd54+20];
	ld.global.nc.f32 	%f316, [%rd56+20];
	fma.rn.f32 	%f317, %f315, %f316, %f314;
	ld.global.nc.f32 	%f318, [%rd54+24];
	ld.global.nc.f32 	%f319, [%rd56+24];
	fma.rn.f32 	%f320, %f318, %f319, %f317;
	ld.global.nc.f32 	%f321, [%rd54+28];
	ld.global.nc.f32 	%f322, [%rd56+28];
	fma.rn.f32 	%f407, %f321, %f322, %f320;
	add.s32 	%r156, %r156, 16;
	add.s32 	%r155, %r155, 16;
	add.s32 	%r154, %r154, 16;
	setp.ne.s32 	%p45, %r156, 0;
	mov.u32 	%r158, %r54;
	@%p45 bra 	$L__BB0_53;
$L__BB0_54:
	setp.eq.s32 	%p46, %r52, 0;
	@%p46 bra 	$L__BB0_64;
	add.s32 	%r128, %r52, -1;
	setp.lt.u32 	%p47, %r128, 7;
	@%p47 bra 	$L__BB0_57;
	add.s32 	%r129, %r158, %r51;
	mul.wide.s32 	%rd57, %r129, 4;
	add.s64 	%rd58, %rd2, %rd57;
	ld.global.nc.f32 	%f324, [%rd58];
	add.s32 	%r130, %r158, %r59;
	mul.wide.s32 	%rd59, %r130, 4;
	add.s64 	%rd60, %rd1, %rd59;
	ld.global.nc.f32 	%f325, [%rd60];
	fma.rn.f32 	%f326, %f324, %f325, %f407;
	ld.global.nc.f32 	%f327, [%rd58+4];
	ld.global.nc.f32 	%f328, [%rd60+4];
	fma.rn.f32 	%f329, %f327, %f328, %f326;
	ld.global.nc.f32 	%f330, [%rd58+8];
	ld.global.nc.f32 	%f331, [%rd60+8];
	fma.rn.f32 	%f332, %f330, %f331, %f329;
	ld.global.nc.f32 	%f333, [%rd58+12];
	ld.global.nc.f32 	%f334, [%rd60+12];
	fma.rn.f32 	%f335, %f333, %f334, %f332;
	ld.global.nc.f32 	%f336, [%rd58+16];
	ld.global.nc.f32 	%f337, [%rd60+16];
	fma.rn.f32 	%f338, %f336, %f337, %f335;
	ld.global.nc.f32 	%f339, [%rd58+20];
	ld.global.nc.f32 	%f340, [%rd60+20];
	fma.rn.f32 	%f341, %f339, %f340, %f338;
	ld.global.nc.f32 	%f342, [%rd58+24];
	ld.global.nc.f32 	%f343, [%rd60+24];
	fma.rn.f32 	%f344, %f342, %f343, %f341;
	ld.global.nc.f32 	%f345, [%rd58+28];
	ld.global.nc.f32 	%f346, [%rd60+28];
	fma.rn.f32 	%f407, %f345, %f346, %f344;
	add.s32 	%r158, %r158, 8;
$L__BB0_57:
	setp.eq.s32 	%p48, %r53, 0;
	@%p48 bra 	$L__BB0_64;
	add.s32 	%r131, %r53, -1;
	setp.lt.u32 	%p49, %r131, 3;
	@%p49 bra 	$L__BB0_60;
	add.s32 	%r132, %r158, %r51;
	mul.wide.s32 	%rd61, %r132, 4;
	add.s64 	%rd62, %rd2, %rd61;
	ld.global.nc.f32 	%f348, [%rd62];
	add.s32 	%r133, %r158, %r59;
	mul.wide.s32 	%rd63, %r133, 4;
	add.s64 	%rd64, %rd1, %rd63;
	ld.global.nc.f32 	%f349, [%rd64];
	fma.rn.f32 	%f350, %f348, %f349, %f407;
	ld.global.nc.f32 	%f351, [%rd62+4];
	ld.global.nc.f32 	%f352, [%rd64+4];
	fma.rn.f32 	%f353, %f351, %f352, %f350;
	ld.global.nc.f32 	%f354, [%rd62+8];
	ld.global.nc.f32 	%f355, [%rd64+8];
	fma.rn.f32 	%f356, %f354, %f355, %f353;
	ld.global.nc.f32 	%f357, [%rd62+12];
	ld.global.nc.f32 	%f358, [%rd64+12];
	fma.rn.f32 	%f407, %f357, %f358, %f356;
	add.s32 	%r158, %r158, 4;
$L__BB0_60:
	setp.eq.s32 	%p50, %r55, 0;
	@%p50 bra 	$L__BB0_64;
	setp.eq.s32 	%p51, %r55, 1;
	add.s32 	%r134, %r158, %r51;
	mul.wide.s32 	%rd65, %r134, 4;
	add.s64 	%rd11, %rd2, %rd65;
	ld.global.nc.f32 	%f359, [%rd11];
	add.s32 	%r135, %r158, %r59;
	mul.wide.s32 	%rd66, %r135, 4;
	add.s64 	%rd12, %rd1, %rd66;
	ld.global.nc.f32 	%f360, [%rd12];
	fma.rn.f32 	%f407, %f359, %f360, %f407;
	@%p51 bra 	$L__BB0_64;
	setp.eq.s32 	%p52, %r55, 2;
	ld.global.nc.f32 	%f361, [%rd11+4];
	ld.global.nc.f32 	%f362, [%rd12+4];
	fma.rn.f32 	%f407, %f361, %f362, %f407;
	@%p52 bra 	$L__BB0_64;
	ld.global.nc.f32 	%f363, [%rd11+8];
	ld.global.nc.f32 	%f364, [%rd12+8];
	fma.rn.f32 	%f407, %f363, %f364, %f407;
$L__BB0_64:
	mul.f32 	%f365, %f67, %f407;
	sub.f32 	%f366, %f365, %f384;
	mul.f32 	%f367, %f366, 0f3FB8AA3B;
	ex2.approx.f32 	%f368, %f367;
	div.rn.f32 	%f369, %f368, %f398;
	add.s32 	%r136, %r59, %r152;
	mul.wide.s32 	%rd67, %r136, 4;
	add.s64 	%rd68, %rd10, %rd67;
	ld.global.nc.f32 	%f370, [%rd68];
	fma.rn.f32 	%f399, %f369, %f370, %f399;
	add.s32 	%r153, %r153, 1;
	setp.ne.s32 	%p53, %r153, %r2;
	@%p53 bra 	$L__BB0_51;
	add.s32 	%r137, %r51, %r152;
	mul.wide.s32 	%rd69, %r137, 4;
	add.s64 	%rd70, %rd3, %rd69;
	st.global.f32 	[%rd70], %f399;
	add.s32 	%r152, %r152, 1;
	setp.eq.s32 	%p54, %r152, %r3;
	@%p54 bra 	$L__BB0_77;
	bra.uni 	$L__BB0_50;
$L__BB0_66:
	and.b32  	%r73, %r3, 7;
	setp.lt.u32 	%p36, %r3, 8;
	mov.b32 	%r162, 0;
	@%p36 bra 	$L__BB0_69;
	and.b32  	%r162, %r3, 2147483640;
	mov.b32 	%r160, 0;
$L__BB0_68:
	.pragma "nounroll";
	add.s32 	%r116, %r160, %r51;
	mul.wide.s32 	%rd45, %r116, 4;
	add.s64 	%rd46, %rd3, %rd45;
	mov.b32 	%r117, 0;
	st.global.u32 	[%rd46], %r117;
	st.global.u32 	[%rd46+4], %r117;
	st.global.u32 	[%rd46+8], %r117;
	st.global.u32 	[%rd46+12], %r117;
	st.global.u32 	[%rd46+16], %r117;
	st.global.u32 	[%rd46+20], %r117;
	st.global.u32 	[%rd46+24], %r117;
	st.global.u32 	[%rd46+28], %r117;
	add.s32 	%r160, %r160, 8;
	setp.ne.s32 	%p37, %r160, %r162;
	@%p37 bra 	$L__BB0_68;
$L__BB0_69:
	setp.eq.s32 	%p38, %r73, 0;
	@%p38 bra 	$L__BB0_77;
	and.b32  	%r78, %r3, 3;
	setp.lt.u32 	%p39, %r73, 4;
	@%p39 bra 	$L__BB0_72;
	add.s32 	%r118, %r162, %r51;
	mul.wide.s32 	%rd47, %r118, 4;
	add.s64 	%rd48, %rd3, %rd47;
	mov.b32 	%r119, 0;
	st.global.u32 	[%rd48], %r119;
	st.global.u32 	[%rd48+4], %r119;
	st.global.u32 	[%rd48+8], %r119;
	st.global.u32 	[%rd48+12], %r119;
	add.s32 	%r162, %r162, 4;
$L__BB0_72:
	setp.eq.s32 	%p40, %r78, 0;
	@%p40 bra 	$L__BB0_77;
	setp.eq.s32 	%p41, %r78, 1;
	@%p41 bra 	$L__BB0_75;
	add.s32 	%r120, %r162, %r51;
	mul.wide.s32 	%rd49, %r120, 4;
	add.s64 	%rd50, %rd3, %rd49;
	mov.b32 	%r121, 0;
	st.global.u32 	[%rd50], %r121;
	st.global.u32 	[%rd50+4], %r121;
	add.s32 	%r162, %r162, 2;
$L__BB0_75:
	and.b32  	%r122, %r3, 1;
	setp.eq.b32 	%p42, %r122, 1;
	not.pred 	%p43, %p42;
	@%p43 bra 	$L__BB0_77;
	add.s32 	%r123, %r162, %r51;
	mul.wide.s32 	%rd51, %r123, 4;
	add.s64 	%rd52, %rd3, %rd51;
	mov.b32 	%r124, 0;
	st.global.u32 	[%rd52], %r124;
$L__BB0_77:
	ret;

}


// ===== COMPILED SASS (sm_100) =====

	.target	sm_100

	.elftype	@"ET_EXEC"


//--------------------- .note.nv.tkinfo           --------------------------
	.section	.note.nv.tkinfo,"",@"SHT_NOTE"
	.sectionflags	@"SHF_NOTE_NV_TKINFO"
	.tkinfo
        /*0018*/ 	.word	0x00000002
        /*0030*/ 	.string	""
        /*0030*/ 	.string	"ptxas"
        /*0030*/ 	.string	"Cuda compilation tools, release 13.0, V13.0.88"
        /*0030*/ 	.string	"Build cuda_13.0.r13.0/compiler.36424714_0"
        /*0030*/ 	.string	"-arch sm_100 -m 64 "



//--------------------- .note.nv.cuinfo           --------------------------
	.section	.note.nv.cuinfo,"",@"SHT_NOTE"
	.sectionflags	@"SHF_NOTE_NV_CUINFO"
        /*0018*/ 	.short	0x0002
        /*001a*/ 	.short	0x0064
        /*001c*/ 	.short	0x0082
	.zero		2


//--------------------- .nv.info                  --------------------------
	.section	.nv.info,"",@"SHT_CUDA_INFO"
	.align	4


	//----- nvinfo : EIATTR_REGCOUNT
	.align		4
        /*0000*/ 	.byte	0x04, 0x2f
        /*0002*/ 	.short	(.L_4 - .L_3)
	.align		4
.L_3:
        /*0004*/ 	.word	index@(_Z22flash_attention_kernelPKfS0_S0_Pff)
        /*0008*/ 	.word	0x00000020


	//----- nvinfo : EIATTR_FRAME_SIZE
	.align		4
.L_4:
        /*000c*/ 	.byte	0x04, 0x11
        /*000e*/ 	.short	(.L_6 - .L_5)
	.align		4
.L_5:
        /*0010*/ 	.word	index@($__internal_0_$__cuda_sm3x_div_rn_noftz_f32_slowpath)
        /*0014*/ 	.word	0x00000000


	//----- nvinfo : EIATTR_FRAME_SIZE
	.align		4
.L_6:
        /*0018*/ 	.byte	0x04, 0x11
        /*001a*/ 	.short	(.L_8 - .L_7)
	.align		4
.L_7:
        /*001c*/ 	.word	index@(_Z22flash_attention_kernelPKfS0_S0_Pff)
        /*0020*/ 	.word	0x00000000


	//----- nvinfo : EIATTR_MIN_STACK_SIZE
	.align		4
.L_8:
        /*0024*/ 	.byte	0x04, 0x12
        /*0026*/ 	.short	(.L_10 - .L_9)
	.align		4
.L_9:
        /*0028*/ 	.word	index@(_Z22flash_attention_kernelPKfS0_S0_Pff)
        /*002c*/ 	.word	0x00000000
.L_10:


//--------------------- .nv.compat                --------------------------
	.section	.nv.compat,"",@"SHT_CUDA_COMPAT_INFO"
	.align	4
        /*0000*/ 	.byte	0x02, 0x09, 0x00, 0x00, 0x02, 0x02, 0x01, 0x00, 0x02, 0x05, 0x05, 0x00, 0x03, 0x07, 0x01, 0x01
        /*0010*/ 	.byte	0x02, 0x03, 0x00, 0x00, 0x02, 0x06, 0x01, 0x00, 0x04, 0x0b, 0x08, 0x00, 0x01, 0x00, 0x00, 0x00
        /*0020*/ 	.byte	0x00, 0x00, 0x00, 0x00


//--------------------- .nv.info._Z22flash_attention_kernelPKfS0_S0_Pff --------------------------
	.section	.nv.info._Z22flash_attention_kernelPKfS0_S0_Pff,"",@"SHT_CUDA_INFO"
	.sectionflags	@""
	.align	4


	//----- nvinfo : EIATTR_CUDA_API_VERSION
	.align		4
        /*0000*/ 	.byte	0x04, 0x37
        /*0002*/ 	.short	(.L_12 - .L_11)
.L_11:
        /*0004*/ 	.word	0x00000082


	//----- nvinfo : EIATTR_KPARAM_INFO
	.align		4
.L_12:
        /*0008*/ 	.byte	0x04, 0x17
        /*000a*/ 	.short	(.L_14 - .L_13)
.L_13:
        /*000c*/ 	.word	0x00000000
        /*0010*/ 	.short	0x0004
        /*0012*/ 	.short	0x0020
        /*0014*/ 	.byte	0x00, 0xf0, 0x11, 0x00


	//----- nvinfo : EIATTR_KPARAM_INFO
	.align		4
.L_14:
        /*0018*/ 	.byte	0x04, 0x17
        /*001a*/ 	.short	(.L_16 - .L_15)
.L_15:
        /*001c*/ 	.word	0x00000000
        /*0020*/ 	.short	0x0003
        /*0022*/ 	.short	0x0018
        /*0024*/ 	.byte	0x00, 0xf5, 0x21, 0x00


	//----- nvinfo : EIATTR_KPARAM_INFO
	.align		4
.L_16:
        /*0028*/ 	.byte	0x04, 0x17
        /*002a*/ 	.short	(.L_18 - .L_17)
.L_17:
        /*002c*/ 	.word	0x00000000
        /*0030*/ 	.short	0x0002
        /*0032*/ 	.short	0x0010
        /*0034*/ 	.byte	0x00, 0xf5, 0x21, 0x00


	//----- nvinfo : EIATTR_KPARAM_INFO
	.align		4
.L_18:
        /*0038*/ 	.byte	0x04, 0x17
        /*003a*/ 	.short	(.L_20 - .L_19)
.L_19:
        /*003c*/ 	.word	0x00000000
        /*0040*/ 	.short	0x0001
        /*0042*/ 	.short	0x0008
        /*0044*/ 	.byte	0x00, 0xf5, 0x21, 0x00


	//----- nvinfo : EIATTR_KPARAM_INFO
	.align		4
.L_20:
        /*0048*/ 	.byte	0x04, 0x17
        /*004a*/ 	.short	(.L_22 - .L_21)
.L_21:
        /*004c*/ 	.word	0x00000000
        /*0050*/ 	.short	0x0000
        /*0052*/ 	.short	0x0000
        /*0054*/ 	.byte	0x00, 0xf5, 0x21, 0x00


	//----- nvinfo : EIATTR_SPARSE_MMA_MASK
	.align		4
.L_22:
        /*0058*/ 	.byte	0x03, 0x50
        /*005a*/ 	.short	0x0000


	//----- nvinfo : EIATTR_MAXREG_COUNT
	.align		4
        /*005c*/ 	.byte	0x03, 0x1b
        /*005e*/ 	.short	0x00ff


	//----- nvinfo : EIATTR_MERCURY_ISA_VERSION
	.align		4
        /*0060*/ 	.byte	0x03, 0x5f
        /*0062*/ 	.short	0x0101


	//----- nvinfo : EIATTR_VRC_CTA_INIT_COUNT
	.align		4
        /*0064*/ 	.byte	0x02, 0x4a
	.zero		1
	.zero		1


	//----- nvinfo : EIATTR_EXIT_INSTR_OFFSETS
	.align		4
        /*0068*/ 	.byte	0x04, 0x1c
        /*006a*/ 	.short	(.L_24 - .L_23)


	//   ....[0]....
.L_23:
        /*006c*/ 	.word	0x00000090


	//   ....[1]....
        /*0070*/ 	.word	0x00001cf0


	//   ....[2]....
        /*0074*/ 	.word	0x00002960


	//   ....[3]....
        /*0078*/ 	.word	0x00002ae0


	//   ....[4]....
        /*007c*/ 	.word	0x00002bb0


	//   ....[5]....
        /*0080*/ 	.word	0x00002c40


	//   ....[6]....
        /*0084*/ 	.word	0x00002ca0


	//----- nvinfo : EIATTR_CRS_STACK_SIZE
	.align		4
.L_24:
        /*0088*/ 	.byte	0x04, 0x1e
        /*008a*/ 	.short	(.L_26 - .L_25)
.L_25:
        /*008c*/ 	.word	0x00000000


	//----- nvinfo : EIATTR_CBANK_PARAM_SIZE
	.align		4
.L_26:
        /*0090*/ 	.byte	0x03, 0x19
        /*0092*/ 	.short	0x0024


	//----- nvinfo : EIATTR_PARAM_CBANK
	.align		4
        /*0094*/ 	.byte	0x04, 0x0a
        /*0096*/ 	.short	(.L_28 - .L_27)
	.align		4
.L_27:
        /*0098*/ 	.word	index@(.nv.constant0._Z22flash_attention_kernelPKfS0_S0_Pff)
        /*009c*/ 	.short	0x0380
        /*009e*/ 	.short	0x0024


	//----- nvinfo : EIATTR_SW_WAR
	.align		4
.L_28:
        /*00a0*/ 	.byte	0x04, 0x36
        /*00a2*/ 	.short	(.L_30 - .L_29)
.L_29:
        /*00a4*/ 	.word	0x00000008
.L_30:


//--------------------- .nv.callgraph             --------------------------
	.section	.nv.callgraph,"",@"SHT_CUDA_CALLGRAPH"
	.align	4
	.sectionentsize	8
	.align		4
        /*0000*/ 	.word	0x00000000
	.align		4
        /*0004*/ 	.word	0xffffffff
	.align		4
        /*0008*/ 	.word	0x00000000
	.align		4
        /*000c*/ 	.word	0xfffffffe
	.align		4
        /*0010*/ 	.word	0x00000000
	.align		4
        /*0014*/ 	.word	0xfffffffd
	.align		4
        /*0018*/ 	.word	0x00000000
	.align		4
        /*001c*/ 	.word	0xfffffffc


//--------------------- .nv.constant4             --------------------------
	.section	.nv.constant4,"a",@progbits
	.align	8
	.align		8
.nv.constant4:
        /*0000*/ 	.dword	B
	.align		8
        /*0008*/ 	.dword	N
	.align		8
        /*0010*/ 	.dword	d


//--------------------- .text._Z22flash_attention_kernelPKfS0_S0_Pff --------------------------
	.section	.text._Z22flash_attention_kernelPKfS0_S0_Pff,"ax",@progbits
	.align	128
        .global         _Z22flash_attention_kernelPKfS0_S0_Pff
        .type           _Z22flash_attention_kernelPKfS0_S0_Pff,@function
        .size           _Z22flash_attention_kernelPKfS0_S0_Pff,(.L_x_52 - _Z22flash_attention_kernelPKfS0_S0_Pff)
        .other          _Z22flash_attention_kernelPKfS0_S0_Pff,@"STO_CUDA_ENTRY STV_DEFAULT"
_Z22flash_attention_kernelPKfS0_S0_Pff:
.text._Z22flash_attention_kernelPKfS0_S0_Pff:
[----:B------:R-:W-:Y:S08]  /*0000*/  LDC R1, c[0x0][0x37c] ;  /* 0x0000df00ff017b82 */ /* 0x000ff00000000800 */
[----:B------:R-:W0:Y:S01]  /*0010*/  LDC.64 R2, c[0x4][0x8] ;  /* 0x01000200ff027b82 */ /* 0x000e220000000a00 */
[----:B------:R-:W0:Y:S02]  /*0020*/  LDCU.64 UR16, c[0x0][0x358] ;  /* 0x00006b00ff1077ac */ /* 0x000e240008000a00 */
[----:B0-----:R-:W2:Y:S05]  /*0030*/  LDG.E.CONSTANT R2, desc[UR16][R2.64] ;  /* 0x0000001002027981 */ /* 0x001eaa000c1e9900 */
[----:B------:R-:W0:Y:S01]  /*0040*/  S2UR UR4, SR_CTAID.X ;  /* 0x00000000000479c3 */ /* 0x000e220000002500 */
[----:B------:R-:W0:Y:S07]  /*0050*/  S2R R0, SR_TID.X ;  /* 0x0000000000007919 */ /* 0x000e2e0000002100 */
[----:B------:R-:W0:Y:S02]  /*0060*/  LDC R7, c[0x0][0x360] ;  /* 0x0000d800ff077b82 */ /* 0x000e240000000800 */
[----:B0-----:R-:W-:-:S05]  /*0070*/  IMAD R7, R7, UR4, R0 ;  /* 0x0000000407077c24 */ /* 0x001fca000f8e0200 */
[----:B--2---:R-:W-:-:S13]  /*0080*/  ISETP.GE.AND P0, PT, R7, R2, PT ;  /* 0x000000020700720c */ /* 0x004fda0003f06270 */
[----:B------:R-:W-:Y:S05]  /*0090*/  @P0 EXIT ;  /* 0x000000000000094d */ /* 0x000fea0003800000 */
[----:B------:R-:W0:Y:S02]  /*00a0*/  LDC.64 R8, c[0x4][0x10] ;  /* 0x01000400ff087b82 */ /* 0x000e240000000a00 */
[----:B0-----:R-:W2:Y:S06]  /*00b0*/  LDG.E.CONSTANT R3, desc[UR16][R8.64] ;  /* 0x0000001008037981 */ /* 0x001eac000c1e9900 */
[----:B------:R-:W0:Y:S01]  /*00c0*/  S2UR UR4, SR_CTAID.Y ;  /* 0x00000000000479c3 */ /* 0x000e220000002600 */
[C---:B------:R-:W-:Y:S02]  /*00d0*/  ISETP.GE.AND P0, PT, R2.reuse, 0x1, PT ;  /* 0x000000010200780c */ /* 0x040fe40003f06270 */
[----:B------:R-:W-:Y:S01]  /*00e0*/  MOV R0, 0xff800000 ;  /* 0xff80000000007802 */ /* 0x000fe20000000f00 */
[----:B0-----:R-:W-:-:S04]  /*00f0*/  IMAD R4, R2, UR4, RZ ;  /* 0x0000000402047c24 */ /* 0x001fc8000f8e02ff */
[----:B--2---:R-:W-:-:S06]  /*0100*/  IMAD R4, R4, R3, RZ ;  /* 0x0000000304047224 */ /* 0x004fcc00078e02ff */
[----:B------:R-:W-:Y:S05]  /*0110*/  @!P0 BRA `(.L_x_0) ;  /* 0x0000000c00208947 */ /* 0x000fea0003800000 */
[----:B------:R-:W-:-:S13]  /*0120*/  ISETP.GE.AND P0, PT, R3, 0x1, PT ;  /* 0x000000010300780c */ /* 0x000fda0003f06270 */
[----:B------:R-:W-:Y:S05]  /*0130*/  @!P0 BRA `(.L_x_1) ;  /* 0x0000000800788947 */ /* 0x000fea0003800000 */
[C---:B------:R-:W-:Y:S01]  /*0140*/  LOP3.LUT R6, R3.reuse, 0x7, RZ, 0xc0, !PT ;  /* 0x0000000703067812 */ /* 0x040fe200078ec0ff */
[----:B------:R-:W-:Y:S01]  /*0150*/  UMOV UR4, URZ ;  /* 0x000000ff00047c82 */ /* 0x000fe20008000000 */
[C---:B------:R-:W-:Y:S02]  /*0160*/  LOP3.LUT R5, R3.reuse, 0xf, RZ, 0xc0, !PT ;  /* 0x0000000f03057812 */ /* 0x040fe400078ec0ff */
[----:B------:R-:W-:Y:S01]  /*0170*/  LOP3.LUT R9, R3, 0x7ffffff0, RZ, 0xc0, !PT ;  /* 0x7ffffff003097812 */ /* 0x000fe200078ec0ff */
[----:B------:R-:W-:Y:S01]  /*0180*/  VIADD R8, R6, 0xffffffff ;  /* 0xffffffff06087836 */ /* 0x000fe20000000000 */
[----:B------:R-:W-:Y:S02]  /*0190*/  IADD3 R0, PT, PT, R5, -0x1, RZ ;  /* 0xffffffff05007810 */ /* 0x000fe40007ffe0ff */
[----:B------:R-:W-:Y:S02]  /*01a0*/  LOP3.LUT R10, R3, 0x3, RZ, 0xc0, !PT ;  /* 0x00000003030a7812 */ /* 0x000fe400078ec0ff */
[----:B------:R-:W-:-:S02]  /*01b0*/  ISETP.GE.U32.AND P0, PT, R0, 0x7, PT ;  /* 0x000000070000780c */ /* 0x000fc40003f06070 */
[----:B------:R-:W-:Y:S01]  /*01c0*/  ISETP.GE.U32.AND P1, PT, R8, 0x3, PT ;  /* 0x000000030800780c */ /* 0x000fe20003f26070 */
[----:B------:R-:W-:Y:S01]  /*01d0*/  IMAD R8, R7, R3, R4 ;  /* 0x0000000307087224 */ /* 0x000fe200078e0204 */
[----:B------:R-:W-:-:S11]  /*01e0*/  MOV R0, 0xff800000 ;  /* 0xff80000000007802 */ /* 0x000fd60000000f00 */
.L_x_7:
[C---:B------:R-:W-:Y:S01]  /*01f0*/  ISETP.GE.U32.AND P2, PT, R3.reuse, 0x10, PT ;  /* 0x000000100300780c */ /* 0x040fe20003f46070 */
[----:B------:R-:W-:Y:S01]  /*0200*/  IMAD R11, R3, UR4, R4 ;  /* 0x00000004030b7c24 */ /* 0x000fe2000f8e0204 */
[----:B------:R-:W-:-:S11]  /*0210*/  CS2R R12, SRZ ;  /* 0x00000000000c7805 */ /* 0x000fd6000001ff00 */
[----:B------:R-:W-:Y:S05]  /*0220*/  @!P2 BRA `(.L_x_2) ;  /* 0x0000000000f0a947 */ /* 0x000fea0003800000 */
[----:B------:R-:W-:Y:S01]  /*0230*/  HFMA2 R13, -RZ, RZ, 0, 0 ;  /* 0x00000000ff0d7431 */ /* 0x000fe200000001ff */
[----:B------:R-:W-:-:S06]  /*0240*/  UMOV UR5, URZ ;  /* 0x000000ff00057c82 */ /* 0x000fcc0008000000 */
.L_x_3:
[----:B------:R-:W0:Y:S01]  /*0250*/  LDC.64 R14, c[0x0][0x380] ;  /* 0x0000e000ff0e7b82 */ /* 0x000e220000000a00 */
[----:B------:R-:W-:Y:S01]  /*0260*/  IADD3 R21, PT, PT, R11, UR5, RZ ;  /* 0x000000050b157c10 */ /* 0x000fe2000fffe0ff */
[----:B------:R-:W-:-:S06]  /*0270*/  VIADD R19, R8, UR5 ;  /* 0x0000000508137c36 */ /* 0x000fcc0008000000 */
[----:B------:R-:W1:Y:S01]  /*0280*/  LDC.64 R16, c[0x0][0x388] ;  /* 0x0000e200ff107b82 */ /* 0x000e620000000a00 */
[----:B0-----:R-:W-:-:S05]  /*0290*/  IMAD.WIDE R14, R19, 0x4, R14 ;  /* 0x00000004130e7825 */ /* 0x001fca00078e020e */
[----:B------:R-:W2:Y:S01]  /*02a0*/  LDG.E.CONSTANT R12, desc[UR16][R14.64] ;  /* 0x000000100e0c7981 */ /* 0x000ea2000c1e9900 */
[----:B-1----:R-:W-:-:S03]  /*02b0*/  IMAD.WIDE R16, R21, 0x4, R16 ;  /* 0x0000000415107825 */ /* 0x002fc600078e0210 */
[----:B------:R-:W3:Y:S04]  /*02c0*/  LDG.E.CONSTANT R25, desc[UR16][R14.64+0x4] ;  /* 0x000004100e197981 */ /* 0x000ee8000c1e9900 */
[----:B------:R-:W2:Y:S04]  /*02d0*/  LDG.E.CONSTANT R24, desc[UR16][R16.64] ;  /* 0x0000001010187981 */ /* 0x000ea8000c1e9900 */
[----:B------:R-:W3:Y:S04]  /*02e0*/  LDG.E.CONSTANT R26, desc[UR16][R16.64+0x4] ;  /* 0x00000410101a7981 */ /* 0x000ee8000c1e9900 */
[----:B------:R-:W4:Y:S04]  /*02f0*/  LDG.E.CONSTANT R23, desc[UR16][R14.64+0x8] ;  /* 0x000008100e177981 */ /* 0x000f28000c1e9900 */
[----:B------:R-:W4:Y:S04]  /*0300*/  LDG.E.CONSTANT R22, desc[UR16][R16.64+0x8] ;  /* 0x0000081010167981 */ /* 0x000f28000c1e9900 */
[----:B------:R-:W5:Y:S04]  /*0310*/  LDG.E.CONSTANT R18, desc[UR16][R14.64+0xc] ;  /* 0x00000c100e127981 */ /* 0x000f68000c1e9900 */
[----:B------:R-:W5:Y:S04]  /*0320*/  LDG.E.CONSTANT R19, desc[UR16][R16.64+0xc] ;  /* 0x00000c1010137981 */ /* 0x000f68000c1e9900 */
[----:B------:R-:W5:Y:S04]  /*0330*/  LDG.E.CONSTANT R21, desc[UR16][R14.64+0x10] ;  /* 0x000010100e157981 */ /* 0x000f68000c1e9900 */
[----:B------:R-:W5:Y:S01]  /*0340*/  LDG.E.CONSTANT R20, desc[UR16][R16.64+0x10] ;  /* 0x0000101010147981 */ /* 0x000f62000c1e9900 */
[----:B--2---:R-:W-:-:S03]  /*0350*/  FFMA R12, R12, R24, R13 ;  /* 0x000000180c0c7223 */ /* 0x004fc6000000000d */
[----:B------:R-:W2:Y:S01]  /*0360*/  LDG.E.CONSTANT R13, desc[UR16][R16.64+0x14] ;  /* 0x00001410100d7981 */ /* 0x000ea2000c1e9900 */
[----:B---3--:R-:W-:-:S03]  /*0370*/  FFMA R26, R25, R26, R12 ;  /* 0x0000001a191a7223 */ /* 0x008fc6000000000c */
[----:B------:R-:W2:Y:S04]  /*0380*/  LDG.E.CONSTANT R12, desc[UR16][R14.64+0x14] ;  /* 0x000014100e0c7981 */ /* 0x000ea8000c1e9900 */
[----:B------:R-:W3:Y:S01]  /*0390*/  LDG.E.CONSTANT R24, desc[UR16][R14.64+0x1c] ;  /* 0x00001c100e187981 */ /* 0x000ee2000c1e9900 */
[----:B----4-:R-:W-:-:S03]  /*03a0*/  FFMA R25, R23, R22, R26 ;  /* 0x0000001617197223 */ /* 0x010fc6000000001a */
[----:B------:R-:W4:Y:S04]  /*03b0*/  LDG.E.CONSTANT R22, desc[UR16][R14.64+0x18] ;  /* 0x000018100e167981 */ /* 0x000f28000c1e9900 */
[----:B------:R-:W4:Y:S01]  /*03c0*/  LDG.E.CONSTANT R23, desc[UR16][R16.64+0x18] ;  /* 0x0000181010177981 */ /* 0x000f22000c1e9900 */
[----:B-----5:R-:W-:-:S03]  /*03d0*/  FFMA R26, R18, R19, R25 ;  /* 0x00000013121a7223 */ /* 0x020fc60000000019 */
[----:B------:R-:W3:Y:S04]  /*03e0*/  LDG.E.CONSTANT R25, desc[UR16][R16.64+0x1c] ;  /* 0x00001c1010197981 */ /* 0x000ee8000c1e9900 */
[----:B------:R-:W5:Y:S04]  /*03f0*/  LDG.E.CONSTANT R18, desc[UR16][R14.64+0x20] ;  /* 0x000020100e127981 */ /* 0x000f68000c1e9900 */
[----:B------:R-:W5:Y:S01]  /*0400*/  LDG.E.CONSTANT R19, desc[UR16][R16.64+0x20] ;  /* 0x0000201010137981 */ /* 0x000f62000c1e9900 */
[----:B------:R-:W-:-:S03]  /*0410*/  FFMA R27, R21, R20, R26 ;  /* 0x00000014151b7223 */ /* 0x000fc6000000001a */
[----:B------:R-:W5:Y:S04]  /*0420*/  LDG.E.CONSTANT R20, desc[UR16][R14.64+0x24] ;  /* 0x000024100e147981 */ /* 0x000f68000c1e9900 */
[----:B------:R-:W5:Y:S04]  /*0430*/  LDG.E.CONSTANT R21, desc[UR16][R16.64+0x24] ;  /* 0x0000241010157981 */ /* 0x000f68000c1e9900 */
[----:B------:R-:W5:Y:S01]  /*0440*/  LDG.E.CONSTANT R26, desc[UR16][R14.64+0x3c] ;  /* 0x00003c100e1a7981 */ /* 0x000f62000c1e9900 */
[----:B--2---:R-:W-:-:S03]  /*0450*/  FFMA R13, R12, R13, R27 ;  /* 0x0000000d0c0d7223 */ /* 0x004fc6000000001b */
[----:B------:R-:W2:Y:S04]  /*0460*/  LDG.E.CONSTANT R12, desc[UR16][R16.64+0x28] ;  /* 0x00002810100c7981 */ /* 0x000ea8000c1e9900 */
[----:B------:R-:W2:Y:S01]  /*0470*/  LDG.E.CONSTANT R27, desc[UR16][R16.64+0x3c] ;  /* 0x00003c10101b7981 */ /* 0x000ea2000c1e9900 */
[----:B----4-:R-:W-:-:S03]  /*0480*/  FFMA R23, R22, R23, R13 ;  /* 0x0000001716177223 */ /* 0x010fc6000000000d */
[----:B------:R-:W2:Y:S01]  /*0490*/  LDG.E.CONSTANT R13, desc[UR16][R14.64+0x28] ;  /* 0x000028100e0d7981 */ /* 0x000ea2000c1e9900 */
[----:B---3--:R-:W-:-:S03]  /*04a0*/  FFMA R25, R24, R25, R23 ;  /* 0x0000001918197223 */ /* 0x008fc60000000017 */
[----:B------:R-:W3:Y:S04]  /*04b0*/  LDG.E.CONSTANT R22, desc[UR16][R14.64+0x2c] ;  /* 0x00002c100e167981 */ /* 0x000ee8000c1e9900 */
[----:B------:R-:W3:Y:S01]  /*04c0*/  LDG.E.CONSTANT R23, desc[UR16][R16.64+0x2c] ;  /* 0x00002c1010177981 */ /* 0x000ee2000c1e9900 */
[----:B-----5:R-:W-:-:S03]  /*04d0*/  FFMA R25, R18, R19, R25 ;  /* 0x0000001312197223 */ /* 0x020fc60000000019 */
[----:B------:R-:W4:Y:S04]  /*04e0*/  LDG.E.CONSTANT R18, desc[UR16][R14.64+0x30] ;  /* 0x000030100e127981 */ /* 0x000f28000c1e9900 */
[----:B------:R-:W4:Y:S01]  /*04f0*/  LDG.E.CONSTANT R19, desc[UR16][R16.64+0x30] ;  /* 0x0000301010137981 */ /* 0x000f22000c1e9900 */
[----:B------:R-:W-:-:S03]  /*0500*/  FFMA R28, R20, R21, R25 ;  /* 0x00000015141c7223 */ /* 0x000fc60000000019 */
[----:B------:R-:W5:Y:S04]  /*0510*/  LDG.E.CONSTANT R24, desc[UR16][R14.64+0x34] ;  /* 0x000034100e187981 */ /* 0x000f68000c1e9900 */
[----:B------:R-:W5:Y:S04]  /*0520*/  LDG.E.CONSTANT R25, desc[UR16][R16.64+0x34] ;  /* 0x0000341010197981 */ /* 0x000f68000c1e9900 */
[----:B------:R-:W5:Y:S04]  /*0530*/  LDG.E.CONSTANT R20, desc[UR16][R14.64+0x38] ;  /* 0x000038100e147981 */ /* 0x000f68000c1e9900 */
[----:B------:R-:W5:Y:S01]  /*0540*/  LDG.E.CONSTANT R21, desc[UR16][R16.64+0x38] ;  /* 0x0000381010157981 */ /* 0x000f62000c1e9900 */
[----:B------:R-:W-:-:S06]  /*0550*/  UIADD3 UR5, UPT, UPT, UR5, 0x10, URZ ;  /* 0x0000001005057890 */ /* 0x000fcc000fffe0ff */
[----:B------:R-:W-:Y:S01]  /*0560*/  ISETP.NE.AND P2, PT, R9, UR5, PT ;  /* 0x0000000509007c0c */ /* 0x000fe2000bf45270 */
[----:B--2---:R-:W-:-:S04]  /*0570*/  FFMA R13, R13, R12, R28 ;  /* 0x0000000c0d0d7223 */ /* 0x004fc8000000001c */
[----:B---3--:R-:W-:-:S04]  /*0580*/  FFMA R13, R22, R23, R13 ;  /* 0x00000017160d7223 */ /* 0x008fc8000000000d */
[----:B----4-:R-:W-:-:S04]  /*0590*/  FFMA R13, R18, R19, R13 ;  /* 0x00000013120d7223 */ /* 0x010fc8000000000d */
[----:B-----5:R-:W-:-:S04]  /*05a0*/  FFMA R13, R24, R25, R13 ;  /* 0x00000019180d7223 */ /* 0x020fc8000000000d */
[----:B------:R-:W-:-:S04]  /*05b0*/  FFMA R13, R20, R21, R13 ;  /* 0x00000015140d7223 */ /* 0x000fc8000000000d */
[----:B------:R-:W-:Y:S01]  /*05c0*/  FFMA R13, R26, R27, R13 ;  /* 0x0000001b1a0d7223 */ /* 0x000fe2000000000d */
[----:B------:R-:W-:Y:S06]  /*05d0*/  @P2 BRA `(.L_x_3) ;  /* 0xfffffffc001c2947 */ /* 0x000fec000383ffff */
[----:B------:R-:W-:-:S07]  /*05e0*/  MOV R12, R9 ;  /* 0x00000009000c7202 */ /* 0x000fce0000000f00 */
.L_x_2:
[----:B------:R-:W-:-:S13]  /*05f0*/  ISETP.NE.AND P2, PT, R5, RZ, PT ;  /* 0x000000ff0500720c */ /* 0x000fda0003f45270 */
[----:B------:R-:W-:Y:S05]  /*0600*/  @!P2 BRA `(.L_x_4) ;  /* 0x000000040028a947 */ /* 0x000fea0003800000 */
[----:B------:R-:W-:Y:S01]  /*0610*/  ISETP.NE.AND P2, PT, R6, RZ, PT ;  /* 0x000000ff0600720c */ /* 0x000fe20003f45270 */
[----:B------:R-:W-:-:S12]  /*0620*/  @!P0 BRA `(.L_x_5) ;  /* 0x00000000007c8947 */ /* 0x000fd80003800000 */
[----:B------:R-:W0:Y:S01]  /*0630*/  LDC.64 R14, c[0x0][0x380] ;  /* 0x0000e000ff0e7b82 */ /* 0x000e220000000a00 */
[----:B------:R-:W-:Y:S01]  /*0640*/  IADD3 R21, PT, PT, R11, R12, RZ ;  /* 0x0000000c0b157210 */ /* 0x000fe20007ffe0ff */
[----:B------:R-:W-:-:S06]  /*0650*/  IMAD.IADD R19, R8, 0x1, R12 ;  /* 0x0000000108137824 */ /* 0x000fcc00078e020c */
        /* <DEDUP_REMOVED lines=12> */
[----:B------:R-:W5:Y:S04]  /*0720*/  LDG.E.CONSTANT R25, desc[UR16][R14.64+0x1c] ;  /* 0x00001c100e197981 */ /* 0x000f68000c1e9900 */
[----:B------:R-:W5:Y:S01]  /*0730*/  LDG.E.CONSTANT R28, desc[UR16][R16.64+0x1c] ;  /* 0x00001c10101c7981 */ /* 0x000f62000c1e9900 */
[----:B--2---:R-:W-:-:S03]  /*0740*/  FFMA R21, R20, R21, R13 ;  /* 0x0000001514157223 */ /* 0x004fc6000000000d */
[----:B------:R-:W2:Y:S04]  /*0750*/  LDG.E.CONSTANT R13, desc[UR16][R14.64+0xc] ;  /* 0x00000c100e0d7981 */ /* 0x000ea8000c1e9900 */
[----:B------:R-:W2:Y:S01]  /*0760*/  LDG.E.CONSTANT R20, desc[UR16][R16.64+0xc] ;  /* 0x00000c1010147981 */ /* 0x000ea2000c1e9900 */
[----:B---3--:R-:W-:-:S03]  /*0770*/  FFMA R29, R22, R23, R21 ;  /* 0x00000017161d7223 */ /* 0x008fc60000000015 */
[----:B------:R-:W5:Y:S04]  /*0780*/  LDG.E.CONSTANT R23, desc[UR16][R14.64+0x10] ;  /* 0x000010100e177981 */ /* 0x000f68000c1e9900 */
[----:B------:R-:W3:Y:S04]  /*0790*/  LDG.E.CONSTANT R22, desc[UR16][R14.64+0x14] ;  /* 0x000014100e167981 */ /* 0x000ee8000c1e9900 */
[----:B------:R-:W3:Y:S01]  /*07a0*/  LDG.E.CONSTANT R21, desc[UR16][R14.64+0x18] ;  /* 0x000018100e157981 */ /* 0x000ee2000c1e9900 */
[----:B----4-:R-:W-:Y:S01]  /*07b0*/  FFMA R18, R18, R19, R29 ;  /* 0x0000001312127223 */ /* 0x010fe2000000001d */
[----:B------:R-:W-:-:S03]  /*07c0*/  IADD3 R12, PT, PT, R12, 0x8, RZ ;  /* 0x000000080c0c7810 */ /* 0x000fc60007ffe0ff */
[----:B--2---:R-:W-:-:S04]  /*07d0*/  FFMA R18, R13, R20, R18 ;  /* 0x000000140d127223 */ /* 0x004fc80000000012 */
[----:B-----5:R-:W-:-:S04]  /*07e0*/  FFMA R23, R23, R24, R18 ;  /* 0x0000001817177223 */ /* 0x020fc80000000012 */
[----:B---3--:R-:W-:-:S04]  /*07f0*/  FFMA R22, R22, R27, R23 ;  /* 0x0000001b16167223 */ /* 0x008fc80000000017 */
[----:B------:R-:W-:-:S04]  /*0800*/  FFMA R22, R21, R26, R22 ;  /* 0x0000001a15167223 */ /* 0x000fc80000000016 */
[----:B------:R-:W-:-:S07]  /*0810*/  FFMA R13, R25, R28, R22 ;  /* 0x0000001c190d7223 */ /* 0x000fce0000000016 */
.L_x_5:
        /* <DEDUP_REMOVED lines=12> */
[----:B------:R-:W4:Y:S04]  /*08e0*/  LDG.E.CONSTANT R21, desc[UR16][R16.64+0x4] ;  /* 0x0000041010157981 */ /* 0x000f28000c1e9900 */
[----:B------:R-:W4:Y:S04]  /*08f0*/  LDG.E.CONSTANT R20, desc[UR16][R14.64+0x4] ;  /* 0x000004100e147981 */ /* 0x000f28000c1e9900 */
[----:B------:R-:W3:Y:S04]  /*0900*/  LDG.E.CONSTANT R22, desc[UR16][R14.64+0x8] ;  /* 0x000008100e167981 */ /* 0x000ee8000c1e9900 */
[----:B------:R-:W5:Y:S04]  /*0910*/  LDG.E.CONSTANT R25, desc[UR16][R16.64+0xc] ;  /* 0x00000c1010197981 */ /* 0x000f68000c1e9900 */
[----:B------:R-:W5:Y:S01]  /*0920*/  LDG.E.CONSTANT R24, desc[UR16][R14.64+0xc] ;  /* 0x00000c100e187981 */ /* 0x000f62000c1e9900 */
[----:B------:R-:W-:Y:S01]  /*0930*/  IADD3 R12, PT, PT, R12, 0x4, RZ ;  /* 0x000000040c0c7810 */ /* 0x000fe20007ffe0ff */
[----:B--2---:R-:W-:-:S04]  /*0940*/  FFMA R18, R18, R19, R13 ;  /* 0x0000001312127223 */ /* 0x004fc8000000000d */
[----:B----4-:R-:W-:-:S04]  /*0950*/  FFMA R18, R21, R20, R18 ;  /* 0x0000001415127223 */ /* 0x010fc80000000012 */
[----:B---3--:R-:W-:-:S04]  /*0960*/  FFMA R18, R23, R22, R18 ;  /* 0x0000001617127223 */ /* 0x008fc80000000012 */
[----:B-----5:R-:W-:-:S07]  /*0970*/  FFMA R13, R25, R24, R18 ;  /* 0x00000018190d7223 */ /* 0x020fce0000000012 */
.L_x_6:
[----:B------:R-:W-:Y:S05]  /*0980*/  @!P2 BRA `(.L_x_4) ;  /* 0x000000000048a947 */ /* 0x000fea0003800000 */
[----:B------:R-:W0:Y:S01]  /*0990*/  LDC.64 R14, c[0x0][0x380] ;  /* 0x0000e000ff0e7b82 */ /* 0x000e220000000a00 */
[----:B------:R-:W-:Y:S01]  /*09a0*/  IADD3 R19, PT, PT, R8, R12, RZ ;  /* 0x0000000c08137210 */ /* 0x000fe20007ffe0ff */
[----:B------:R-:W-:-:S06]  /*09b0*/  IMAD.IADD R11, R11, 0x1, R12 ;  /* 0x000000010b0b7824 */ /* 0x000fcc00078e020c */
[----:B------:R-:W1:Y:S01]  /*09c0*/  LDC.64 R16, c[0x0][0x388] ;  /* 0x0000e200ff107b82 */ /* 0x000e620000000a00 */
[----:B0-----:R-:W-:-:S05]  /*09d0*/  IMAD.WIDE R14, R19, 0x4, R14 ;  /* 0x00000004130e7825 */ /* 0x001fca00078e020e */
[----:B------:R-:W2:Y:S01]  /*09e0*/  LDG.E.CONSTANT R12, desc[UR16][R14.64] ;  /* 0x000000100e0c7981 */ /* 0x000ea2000c1e9900 */
[----:B-1----:R-:W-:-:S05]  /*09f0*/  IMAD.WIDE R16, R11, 0x4, R16 ;  /* 0x000000040b107825 */ /* 0x002fca00078e0210 */
[----:B------:R-:W2:Y:S01]  /*0a00*/  LDG.E.CONSTANT R11, desc[UR16][R16.64] ;  /* 0x00000010100b7981 */ /* 0x000ea2000c1e9900 */
[----:B------:R-:W-:Y:S01]  /*0a10*/  ISETP.NE.AND P2, PT, R10, 0x1, PT ;  /* 0x000000010a00780c */ /* 0x000fe20003f45270 */
[----:B--2---:R-:W-:-:S12]  /*0a20*/  FFMA R13, R12, R11, R13 ;  /* 0x0000000b0c0d7223 */ /* 0x004fd8000000000d */
[----:B------:R-:W-:Y:S05]  /*0a30*/  @!P2 BRA `(.L_x_4) ;  /* 0x00000000001ca947 */ /* 0x000fea0003800000 */
[----:B------:R-:W-:Y:S01]  /*0a40*/  ISETP.NE.AND P2, PT, R10, 0x2, PT ;  /* 0x000000020a00780c */ /* 0x000fe20003f45270 */
[----:B------:R-:W2:Y:S04]  /*0a50*/  LDG.E.CONSTANT R12, desc[UR16][R14.64+0x4] ;  /* 0x000004100e0c7981 */ /* 0x000ea8000c1e9900 */
[----:B------:R-:W2:Y:S08]  /*0a60*/  LDG.E.CONSTANT R11, desc[UR16][R16.64+0x4] ;  /* 0x00000410100b7981 */ /* 0x000eb0000c1e9900 */
[----:B------:R-:W3:Y:S04]  /*0a70*/  @P2 LDG.E.CONSTANT R18, desc[UR16][R14.64+0x8] ;  /* 0x000008100e122981 */ /* 0x000ee8000c1e9900 */
[----:B------:R-:W3:Y:S01]  /*0a80*/  @P2 LDG.E.CONSTANT R19, desc[UR16][R16.64+0x8] ;  /* 0x0000081010132981 */ /* 0x000ee2000c1e9900 */
[----:B--2---:R-:W-:-:S04]  /*0a90*/  FFMA R13, R12, R11, R13 ;  /* 0x0000000b0c0d7223 */ /* 0x004fc8000000000d */
[----:B---3--:R-:W-:-:S07]  /*0aa0*/  @P2 FFMA R13, R18, R19, R13 ;  /* 0x00000013120d2223 */ /* 0x008fce000000000d */
.L_x_4:
[----:B------:R-:W0:Y:S01]  /*0ab0*/  LDCU UR5, c[0x0][0x3a0] ;  /* 0x00007400ff0577ac */ /* 0x000e220008000800 */
[----:B------:R-:W-:-:S06]  /*0ac0*/  UIADD3 UR4, UPT, UPT, UR4, 0x1, URZ ;  /* 0x0000000104047890 */ /* 0x000fcc000fffe0ff */
[----:B------:R-:W-:Y:S01]  /*0ad0*/  ISETP.NE.AND P2, PT, R2, UR4, PT ;  /* 0x0000000402007c0c */ /* 0x000fe2000bf45270 */
[----:B0-----:R-:W-:-:S05]  /*0ae0*/  FMUL R13, R13, UR5 ;  /* 0x000000050d0d7c20 */ /* 0x001fca0008400000 */
[----:B------:R-:W-:-:S07]  /*0af0*/  FMNMX R0, R13, R0, !PT ;  /* 0x000000000d007209 */ /* 0x000fce0007800000 */
[----:B------:R-:W-:Y:S05]  /*0b00*/  @!P2 BRA `(.L_x_0) ;  /* 0x0000000000a4a947 */ /* 0x000fea0003800000 */
[----:B------:R-:W-:Y:S05]  /*0b10*/  BRA `(.L_x_7) ;  /* 0xfffffff400b47947 */ /* 0x000fea000383ffff */
.L_x_1:
[----:B------:R-:W0:Y:S01]  /*0b20*/  LDCU UR4, c[0x0][0x3a0] ;  /* 0x00007400ff0477ac */ /* 0x000e220008000800 */
[C---:B------:R-:W-:Y:S02]  /*0b30*/  ISETP.GE.U32.AND P0, PT, R2.reuse, 0x4, PT ;  /* 0x000000040200780c */ /* 0x040fe40003f06070 */
[----:B------:R-:W-:Y:S02]  /*0b40*/  LOP3.LUT R10, R2, 0x3, RZ, 0xc0, !PT ;  /* 0x00000003020a7812 */ /* 0x000fe400078ec0ff */
[----:B------:R-:W-:Y:S01]  /*0b50*/  MOV R0, 0xff800000 ;  /* 0xff80000000007802 */ /* 0x000fe20000000f00 */
[----:B0-----:R-:W-:-:S08]  /*0b60*/  FMUL R5, RZ, UR4 ;  /* 0x00000004ff057c20 */ /* 0x001fd00008400000 */
[----:B------:R-:W-:Y:S05]  /*0b70*/  @!P0 BRA `(.L_x_8) ;  /* 0x00000000006c8947 */ /* 0x000fea0003800000 */
[----:B------:R-:W-:Y:S01]  /*0b80*/  LOP3.LUT R6, R2, 0x7ffffffc, RZ, 0xc0, !PT ;  /* 0x7ffffffc02067812 */ /* 0x000fe200078ec0ff */
[----:B------:R-:W-:Y:S01]  /*0b90*/  HFMA2 R9, -RZ, RZ, 0, 0 ;  /* 0x00000000ff097431 */ /* 0x000fe200000001ff */
[----:B------:R-:W-:Y:S02]  /*0ba0*/  MOV R0, 0xff800000 ;  /* 0xff80000000007802 */ /* 0x000fe40000000f00 */
[----:B------:R-:W-:-:S13]  /*0bb0*/  ISETP.GT.AND P0, PT, R6, RZ, PT ;  /* 0x000000ff0600720c */ /* 0x000fda0003f04270 */
[----:B------:R-:W-:Y:S05]  /*0bc0*/  @!P0 BRA `(.L_x_9) ;  /* 0x0000000000488947 */ /* 0x000fea0003800000 */
[----:B------:R-:W-:Y:S01]  /*0bd0*/  IMAD.IADD R8, R6, 0x1, -R9 ;  /* 0x0000000106087824 */ /* 0x000fe200078e0a09 */
[----:B------:R-:W-:-:S04]  /*0be0*/  PLOP3.LUT P0, PT, PT, PT, PT, 0x80, 0x8 ;  /* 0x000000000008781c */ /* 0x000fc80003f0f070 */
[----:B------:R-:W-:-:S13]  /*0bf0*/  ISETP.GT.AND P1, PT, R8, 0xc, PT ;  /* 0x0000000c0800780c */ /* 0x000fda0003f24270 */
[----:B------:R-:W-:Y:S05]  /*0c00*/  @!P1 BRA `(.L_x_10) ;  /* 0x00000000001c9947 */ /* 0x000fea0003800000 */
[----:B------:R-:W-:Y:S02]  /*0c10*/  PLOP3.LUT P0, PT, PT, PT, PT, 0x8, 0x80 ;  /* 0x000000000080781c */ /* 0x000fe40003f0e170 */
[----:B------:R-:W-:-:S11]  /*0c20*/  IADD3 R8, PT, PT, R6, -0xc, RZ ;  /* 0xfffffff406087810 */ /* 0x000fd60007ffe0ff */
.L_x_11:
[----:B------:R-:W-:Y:S02]  /*0c30*/  IADD3 R9, PT, PT, R9, 0x10, RZ ;  /* 0x0000001009097810 */ /* 0x000fe40007ffe0ff */
[-CC-:B------:R-:W-:Y:S02]  /*0c40*/  FMNMX3 R0, R0, R5.reuse, R5.reuse, !PT ;  /* 0x0000000500007276 */ /* 0x180fe40007800005 */
[----:B------:R-:W-:Y:S02]  /*0c50*/  ISETP.GE.AND P1, PT, R9, R8, PT ;  /* 0x000000080900720c */ /* 0x000fe40003f26270 */
[----:B------:R-:W-:-:S11]  /*0c60*/  FMNMX3 R0, R0, R5, R5, !PT ;  /* 0x0000000500007276 */ /* 0x000fd60007800005 */
[----:B------:R-:W-:Y:S05]  /*0c70*/  @!P1 BRA `(.L_x_11) ;  /* 0xfffffffc00ec9947 */ /* 0x000fea000383ffff */
.L_x_10:
[----:B------:R-:W-:-:S04]  /*0c80*/  IADD3 R8, PT, PT, R6, -R9, RZ ;  /* 0x8000000906087210 */ /* 0x000fc80007ffe0ff */
[----:B------:R-:W-:-:S13]  /*0c90*/  ISETP.GT.AND P1, PT, R8, 0x4, PT ;  /* 0x000000040800780c */ /* 0x000fda0003f24270 */
[----:B------:R-:W-:Y:S01]  /*0ca0*/  @P1 VIADD R9, R9, 0x8 ;  /* 0x0000000809091836 */ /* 0x000fe20000000000 */
[----:B------:R-:W-:Y:S02]  /*0cb0*/  @P1 PLOP3.LUT P0, PT, PT, PT, PT, 0x8, 0x80 ;  /* 0x000000000080181c */ /* 0x000fe40003f0e170 */
[----:B------:R-:W-:Y:S02]  /*0cc0*/  @P1 FMNMX3 R0, R0, R5, R5, !PT ;  /* 0x0000000500001276 */ /* 0x000fe40007800005 */
[----:B------:R-:W-:-:S13]  /*0cd0*/  ISETP.NE.OR P0, PT, R9, R6, P0 ;  /* 0x000000060900720c */ /* 0x000fda0000705670 */
[----:B------:R-:W-:Y:S05]  /*0ce0*/  @!P0 BRA `(.L_x_8) ;  /* 0x0000000000108947 */ /* 0x000fea0003800000 */
.L_x_9:
[----:B------:R-:W-:Y:S02]  /*0cf0*/  IADD3 R9, PT, PT, R9, 0x4, RZ ;  /* 0x0000000409097810 */ /* 0x000fe40007ffe0ff */
[----:B------:R-:W-:Y:S02]  /*0d00*/  FMNMX R0, R5, R0, !PT ;  /* 0x0000000005007209 */ /* 0x000fe40007800000 */
[----:B------:R-:W-:-:S13]  /*0d10*/  ISETP.NE.AND P0, PT, R9, R6, PT ;  /* 0x000000060900720c */ /* 0x000fda0003f05270 */
[----:B------:R-:W-:Y:S05]  /*0d20*/  @P0 BRA `(.L_x_9) ;  /* 0xfffffffc00f00947 */ /* 0x000fea000383ffff */
.L_x_8:
[----:B------:R-:W-:-:S13]  /*0d30*/  ISETP.NE.AND P0, PT, R10, RZ, PT ;  /* 0x000000ff0a00720c */ /* 0x000fda0003f05270 */
[----:B------:R-:W-:Y:S05]  /*0d40*/  @!P0 BRA `(.L_x_0) ;  /* 0x0000000000148947 */ /* 0x000fea0003800000 */
[----:B------:R-:W-:-:S05]  /*0d50*/  UMOV UR4, URZ ;  /* 0x000000ff00047c82 */ /* 0x000fca0008000000 */
.L_x_12:
[----:B------:R-:W-:Y:S01]  /*0d60*/  UIADD3 UR4, UPT, UPT, UR4, 0x1, URZ ;  /* 0x0000000104047890 */ /* 0x000fe2000fffe0ff */
[----:B------:R-:W-:-:S05]  /*0d70*/  FMNMX R0, R5, R0, !PT ;  /* 0x0000000005007209 */ /* 0x000fca0007800000 */
[----:B------:R-:W-:-:S13]  /*0d80*/  ISETP.NE.AND P0, PT, R10, UR4, PT ;  /* 0x000000040a007c0c */ /* 0x000fda000bf05270 */
[----:B------:R-:W-:Y:S05]  /*0d90*/  @P0 BRA `(.L_x_12) ;  /* 0xfffffffc00f00947 */ /* 0x000fea000383ffff */
.L_x_0:
[----:B------:R-:W-:Y:S01]  /*0da0*/  ISETP.GE.AND P0, PT, R2, 0x1, PT ;  /* 0x000000010200780c */ /* 0x000fe20003f06270 */
[----:B------:R-:W-:-:S12]  /*0db0*/  HFMA2 R5, -RZ, RZ, 0, 0 ;  /* 0x00000000ff057431 */ /* 0x000fd800000001ff */
[----:B------:R-:W-:Y:S05]  /*0dc0*/  @!P0 BRA `(.L_x_13) ;  /* 0x0000000c00c48947 */ /* 0x000fea0003800000 */
[----:B------:R-:W-:-:S13]  /*0dd0*/  ISETP.GE.AND P0, PT, R3, 0x1, PT ;  /* 0x000000010300780c */ /* 0x000fda0003f06270 */
[----:B------:R-:W-:Y:S05]  /*0de0*/  @!P0 BRA `(.L_x_14) ;  /* 0x0000000800908947 */ /* 0x000fea0003800000 */
[C---:B------:R-:W-:Y:S01]  /*0df0*/  LOP3.LUT R8, R3.reuse, 0x7, RZ, 0xc0, !PT ;  /* 0x0000000703087812 */ /* 0x040fe200078ec0ff */
[----:B------:R-:W-:Y:S01]  /*0e00*/  UMOV UR4, URZ ;  /* 0x000000ff00047c82 */ /* 0x000fe20008000000 */
[C---:B------:R-:W-:Y:S02]  /*0e10*/  LOP3.LUT R6, R3.reuse, 0xf, RZ, 0xc0, !PT ;  /* 0x0000000f03067812 */ /* 0x040fe400078ec0ff */
[C---:B------:R-:W-:Y:S01]  /*0e20*/  LOP3.LUT R10, R3.reuse, 0x7ffffff0, RZ, 0xc0, !PT ;  /* 0x7ffffff0030a7812 */ /* 0x040fe200078ec0ff */
[----:B------:R-:W-:Y:S01]  /*0e30*/  VIADD R9, R8, 0xffffffff ;  /* 0xffffffff08097836 */ /* 0x000fe20000000000 */
[----:B------:R-:W-:Y:S02]  /*0e40*/  IADD3 R5, PT, PT, R6, -0x1, RZ ;  /* 0xffffffff06057810 */ /* 0x000fe40007ffe0ff */
[----:B------:R-:W-:Y:S02]  /*0e50*/  LOP3.LUT R11, R3, 0x3, RZ, 0xc0, !PT ;  /* 0x00000003030b7812 */ /* 0x000fe400078ec0ff */
[----:B------:R-:W-:-:S02]  /*0e60*/  ISETP.GE.U32.AND P0, PT, R5, 0x7, PT ;  /* 0x000000070500780c */ /* 0x000fc40003f06070 */
[----:B------:R-:W-:Y:S01]  /*0e70*/  ISETP.GE.U32.AND P1, PT, R9, 0x3, PT ;  /* 0x000000030900780c */ /* 0x000fe20003f26070 */
[----:B------:R-:W-:Y:S01]  /*0e80*/  IMAD R9, R7, R3, R4 ;  /* 0x0000000307097224 */ /* 0x000fe200078e0204 */
[----:B------:R-:W-:-:S11]  /*0e90*/  MOV R5, RZ ;  /* 0x000000ff00057202 */ /* 0x000fd60000000f00 */
.L_x_20:
[C---:B------:R-:W-:Y:S01]  /*0ea0*/  ISETP.GE.U32.AND P2, PT, R3.reuse, 0x10, PT ;  /* 0x000000100300780c */ /* 0x040fe20003f46070 */
[----:B------:R-:W-:Y:S02]  /*0eb0*/  IMAD R12, R3, UR4, R4 ;  /* 0x00000004030c7c24 */ /* 0x000fe4000f8e0204 */
[----:B------:R-:W-:Y:S01]  /*0ec0*/  HFMA2 R19, -RZ, RZ, 0, 0 ;  /* 0x00000000ff137431 */ /* 0x000fe200000001ff */
[----:B------:R-:W-:-:S09]  /*0ed0*/  MOV R13, RZ ;  /* 0x000000ff000d7202 */ /* 0x000fd20000000f00 */
[----:B------:R-:W-:Y:S05]  /*0ee0*/  @!P2 BRA `(.L_x_15) ;  /* 0x0000000000f0a947 */ /* 0x000fea0003800000 */
[----:B------:R-:W-:Y:S01]  /*0ef0*/  IMAD.MOV.U32 R19, RZ, RZ, RZ ;  /* 0x000000ffff137224 */ /* 0x000fe200078e00ff */
[----:B------:R-:W-:-:S06]  /*0f00*/  UMOV UR5, URZ ;  /* 0x000000ff00057c82 */ /* 0x000fcc0008000000 */
.L_x_16:
[----:B------:R-:W0:Y:S01]  /*0f10*/  LDC.64 R16, c[0x0][0x380] ;  /* 0x0000e000ff107b82 */ /* 0x000e220000000a00 */
[----:B------:R-:W-:Y:S02]  /*0f20*/  IADD3 R13, PT, PT, R9, UR5, RZ ;  /* 0x00000005090d7c10 */ /* 0x000fe4000fffe0ff */
[----:B------:R-:W-:-:S05]  /*0f30*/  IADD3 R21, PT, PT, R12, UR5, RZ ;  /* 0x000000050c157c10 */ /* 0x000fca000fffe0ff */
        /* <DEDUP_REMOVED lines=23> */
[----:B------:R-:W5:Y:S04]  /*10b0*/  LDG.E.CONSTANT R23, desc[UR16][R16.64+0x1c] ;  /* 0x00001c1010177981 */ /* 0x000f68000c1e9900 */
[----:B------:R-:W5:Y:S01]  /*10c0*/  LDG.E.CONSTANT R24, desc[UR16][R14.64+0x1c] ;  /* 0x00001c100e187981 */ /* 0x000f62000c1e9900 */
[----:B------:R-:W-:-:S03]  /*10d0*/  FFMA R26, R25, R26, R18 ;  /* 0x0000001a191a7223 */ /* 0x000fc60000000012 */
[----:B------:R-:W3:Y:S04]  /*10e0*/  LDG.E.CONSTANT R13, desc[UR16][R16.64+0x20] ;  /* 0x00002010100d7981 */ /* 0x000ee8000c1e9900 */
[----:B------:R-:W3:Y:S04]  /*10f0*/  LDG.E.CONSTANT R18, desc[UR16][R14.64+0x20] ;  /* 0x000020100e127981 */ /* 0x000ee8000c1e9900 */
[----:B------:R-:W3:Y:S01]  /*1100*/  LDG.E.CONSTANT R25, desc[UR16][R14.64+0x34] ;  /* 0x000034100e197981 */ /* 0x000ee2000c1e9900 */
[----:B--2---:R-:W-:-:S03]  /*1110*/  FFMA R26, R19, R20, R26 ;  /* 0x00000014131a7223 */ /* 0x004fc6000000001a */
[----:B------:R-:W2:Y:S04]  /*1120*/  LDG.E.CONSTANT R19, desc[UR16][R16.64+0x24] ;  /* 0x0000241010137981 */ /* 0x000ea8000c1e9900 */
[----:B------:R-:W2:Y:S01]  /*1130*/  LDG.E.CONSTANT R20, desc[UR16][R14.64+0x24] ;  /* 0x000024100e147981 */ /* 0x000ea2000c1e9900 */
[----:B----4-:R-:W-:-:S03]  /*1140*/  FFMA R26, R21, R22, R26 ;  /* 0x00000016151a7223 */ /* 0x010fc6000000001a */
[----:B------:R-:W4:Y:S04]  /*1150*/  LDG.E.CONSTANT R22, desc[UR16][R16.64+0x28] ;  /* 0x0000281010167981 */ /* 0x000f28000c1e9900 */
[----:B------:R-:W4:Y:S01]  /*1160*/  LDG.E.CONSTANT R21, desc[UR16][R14.64+0x28] ;  /* 0x000028100e157981 */ /* 0x000f22000c1e9900 */
[----:B-----5:R-:W-:-:S03]  /*1170*/  FFMA R26, R23, R24, R26 ;  /* 0x00000018171a7223 */ /* 0x020fc6000000001a */
[----:B------:R-:W5:Y:S04]  /*1180*/  LDG.E.CONSTANT R23, desc[UR16][R16.64+0x2c] ;  /* 0x00002c1010177981 */ /* 0x000f68000c1e9900 */
[----:B------:R-:W5:Y:S01]  /*1190*/  LDG.E.CONSTANT R24, desc[UR16][R14.64+0x2c] ;  /* 0x00002c100e187981 */ /* 0x000f62000c1e9900 */
[----:B---3--:R-:W-:-:S03]  /*11a0*/  FFMA R26, R13, R18, R26 ;  /* 0x000000120d1a7223 */ /* 0x008fc6000000001a */
[----:B------:R-:W3:Y:S04]  /*11b0*/  LDG.E.CONSTANT R13, desc[UR16][R16.64+0x30] ;  /* 0x00003010100d7981 */ /* 0x000ee8000c1e9900 */
[----:B------:R-:W3:Y:S01]  /*11c0*/  LDG.E.CONSTANT R18, desc[UR16][R14.64+0x30] ;  /* 0x000030100e127981 */ /* 0x000ee2000c1e9900 */
[----:B--2---:R-:W-:-:S03]  /*11d0*/  FFMA R29, R19, R20, R26 ;  /* 0x00000014131d7223 */ /* 0x004fc6000000001a */
[----:B------:R-:W2:Y:S04]  /*11e0*/  LDG.E.CONSTANT R20, desc[UR16][R16.64+0x34] ;  /* 0x0000341010147981 */ /* 0x000ea8000c1e9900 */
[----:B------:R-:W2:Y:S04]  /*11f0*/  LDG.E.CONSTANT R19, desc[UR16][R16.64+0x38] ;  /* 0x0000381010137981 */ /* 0x000ea8000c1e9900 */
[----:B------:R-:W2:Y:S01]  /*1200*/  LDG.E.CONSTANT R26, desc[UR16][R16.64+0x3c] ;  /* 0x00003c10101a7981 */ /* 0x000ea2000c1e9900 */
[----:B------:R-:W-:Y:S01]  /*1210*/  UIADD3 UR5, UPT, UPT, UR5, 0x10, URZ ;  /* 0x0000001005057890 */ /* 0x000fe2000fffe0ff */
[----:B----4-:R-:W-:-:S05]  /*1220*/  FFMA R22, R22, R21, R29 ;  /* 0x0000001516167223 */ /* 0x010fca000000001d */
[----:B------:R-:W-:Y:S01]  /*1230*/  ISETP.NE.AND P2, PT, R10, UR5, PT ;  /* 0x000000050a007c0c */ /* 0x000fe2000bf45270 */
[----:B-----5:R-:W-:-:S04]  /*1240*/  FFMA R22, R23, R24, R22 ;  /* 0x0000001817167223 */ /* 0x020fc80000000016 */
[----:B---3--:R-:W-:-:S04]  /*1250*/  FFMA R13, R13, R18, R22 ;  /* 0x000000120d0d7223 */ /* 0x008fc80000000016 */
[----:B--2---:R-:W-:-:S04]  /*1260*/  FFMA R20, R20, R25, R13 ;  /* 0x0000001914147223 */ /* 0x004fc8000000000d */
[----:B------:R-:W-:-:S04]  /*1270*/  FFMA R19, R19, R28, R20 ;  /* 0x0000001c13137223 */ /* 0x000fc80000000014 */
[----:B------:R-:W-:Y:S01]  /*1280*/  FFMA R19, R26, R27, R19 ;  /* 0x0000001b1a137223 */ /* 0x000fe20000000013 */
[----:B------:R-:W-:Y:S06]  /*1290*/  @P2 BRA `(.L_x_16) ;  /* 0xfffffffc001c2947 */ /* 0x000fec000383ffff */
[----:B------:R-:W-:-:S07]  /*12a0*/  MOV R13, R10 ;  /* 0x0000000a000d7202 */ /* 0x000fce0000000f00 */
.L_x_15:
        /* <DEDUP_REMOVED lines=17> */
[----:B------:R-:W5:Y:S04]  /*13c0*/  LDG.E.CONSTANT R26, desc[UR16][R14.64+0x18] ;  /* 0x000018100e1a7981 */ /* 0x000f68000c1e9900 */
[----:B------:R-:W5:Y:S01]  /*13d0*/  LDG.E.CONSTANT R28, desc[UR16][R14.64+0x1c] ;  /* 0x00001c100e1c7981 */ /* 0x000f62000c1e9900 */
[----:B--2---:R-:W-:-:S03]  /*13e0*/  FFMA R22, R18, R22, R19 ;  /* 0x0000001612167223 */ /* 0x004fc60000000013 */
[----:B------:R-:W2:Y:S04]  /*13f0*/  LDG.E.CONSTANT R18, desc[UR16][R16.64+0xc] ;  /* 0x00000c1010127981 */ /* 0x000ea8000c1e9900 */
[----:B------:R-:W2:Y:S01]  /*1400*/  LDG.E.CONSTANT R19, desc[UR16][R14.64+0xc] ;  /* 0x00000c100e137981 */ /* 0x000ea2000c1e9900 */
[----:B----4-:R-:W-:-:S03]  /*1410*/  FFMA R24, R23, R24, R22 ;  /* 0x0000001817187223 */ /* 0x010fc60000000016 */
[----:B------:R-:W4:Y:S04]  /*1420*/  LDG.E.CONSTANT R22, desc[UR16][R16.64+0x10] ;  /* 0x0000101010167981 */ /* 0x000f28000c1e9900 */
[----:B------:R-:W4:Y:S01]  /*1430*/  LDG.E.CONSTANT R23, desc[UR16][R14.64+0x10] ;  /* 0x000010100e177981 */ /* 0x000f22000c1e9900 */
[----:B---3--:R-:W-:-:S03]  /*1440*/  FFMA R27, R21, R20, R24 ;  /* 0x00000014151b7223 */ /* 0x008fc60000000018 */
[----:B------:R-:W5:Y:S04]  /*1450*/  LDG.E.CONSTANT R24, desc[UR16][R16.64+0x14] ;  /* 0x0000141010187981 */ /* 0x000f68000c1e9900 */
[----:B------:R-:W3:Y:S04]  /*1460*/  LDG.E.CONSTANT R20, desc[UR16][R16.64+0x18] ;  /* 0x0000181010147981 */ /* 0x000ee8000c1e9900 */
[----:B------:R-:W3:Y:S01]  /*1470*/  LDG.E.CONSTANT R21, desc[UR16][R16.64+0x1c] ;  /* 0x00001c1010157981 */ /* 0x000ee2000c1e9900 */
[----:B------:R-:W-:Y:S01]  /*1480*/  IADD3 R13, PT, PT, R13, 0x8, RZ ;  /* 0x000000080d0d7810 */ /* 0x000fe20007ffe0ff */
[----:B--2---:R-:W-:-:S04]  /*1490*/  FFMA R19, R18, R19, R27 ;  /* 0x0000001312137223 */ /* 0x004fc8000000001b */
[----:B----4-:R-:W-:-:S04]  /*14a0*/  FFMA R19, R22, R23, R19 ;  /* 0x0000001716137223 */ /* 0x010fc80000000013 */
[----:B-----5:R-:W-:-:S04]  /*14b0*/  FFMA R19, R24, R25, R19 ;  /* 0x0000001918137223 */ /* 0x020fc80000000013 */
[----:B---3--:R-:W-:-:S04]  /*14c0*/  FFMA R20, R20, R26, R19 ;  /* 0x0000001a14147223 */ /* 0x008fc80000000013 */
[----:B------:R-:W-:-:S07]  /*14d0*/  FFMA R19, R21, R28, R20 ;  /* 0x0000001c15137223 */ /* 0x000fce0000000014 */
.L_x_18:
        /* <DEDUP_REMOVED lines=16> */
[----:B------:R-:W5:Y:S01]  /*15e0*/  LDG.E.CONSTANT R26, desc[UR16][R14.64+0xc] ;  /* 0x00000c100e1a7981 */ /* 0x000f62000c1e9900 */
[----:B------:R-:W-:Y:S01]  /*15f0*/  IADD3 R13, PT, PT, R13, 0x4, RZ ;  /* 0x000000040d0d7810 */ /* 0x000fe20007ffe0ff */
[----:B--2---:R-:W-:-:S04]  /*1600*/  FFMA R18, R18, R20, R19 ;  /* 0x0000001412127223 */ /* 0x004fc80000000013 */
[----:B---3--:R-:W-:-:S04]  /*1610*/  FFMA R18, R21, R22, R18 ;  /* 0x0000001615127223 */ /* 0x008fc80000000012 */
[----:B----4-:R-:W-:-:S04]  /*1620*/  FFMA R18, R23, R24, R18 ;  /* 0x0000001817127223 */ /* 0x010fc80000000012 */
[----:B-----5:R-:W-:-:S07]  /*1630*/  FFMA R19, R25, R26, R18 ;  /* 0x0000001a19137223 */ /* 0x020fce0000000012 */
.L_x_19:
[----:B------:R-:W-:Y:S05]  /*1640*/  @!P2 BRA `(.L_x_17) ;  /* 0x000000000048a947 */ /* 0x000fea0003800000 */
[----:B------:R-:W0:Y:S01]  /*1650*/  LDC.64 R14, c[0x0][0x380] ;  /* 0x0000e000ff0e7b82 */ /* 0x000e220000000a00 */
[-C--:B------:R-:W-:Y:S02]  /*1660*/  IADD3 R21, PT, PT, R9, R13.reuse, RZ ;  /* 0x0000000d09157210 */ /* 0x080fe40007ffe0ff */
[----:B------:R-:W-:-:S05]  /*1670*/  IADD3 R13, PT, PT, R12, R13, RZ ;  /* 0x0000000d0c0d7210 */ /* 0x000fca0007ffe0ff */
        /* <DEDUP_REMOVED lines=15> */
.L_x_17:
[----:B------:R-:W0:Y:S01]  /*1770*/  LDCU UR5, c[0x0][0x3a0] ;  /* 0x00007400ff0577ac */ /* 0x000e220008000800 */
[----:B------:R-:W-:-:S06]  /*1780*/  UIADD3 UR4, UPT, UPT, UR4, 0x1, URZ ;  /* 0x0000000104047890 */ /* 0x000fcc000fffe0ff */
[----:B------:R-:W-:Y:S01]  /*1790*/  ISETP.NE.AND P3, PT, R2, UR4, PT ;  /* 0x0000000402007c0c */ /* 0x000fe2000bf65270 */
[----:B0-----:R-:W-:-:S04]  /*17a0*/  FFMA R19, R19, UR5, -R0 ;  /* 0x0000000513137c23 */ /* 0x001fc80008000800 */
[----:B------:R-:W-:-:S05]  /*17b0*/  FMUL R19, R19, 1.4426950216293334961 ;  /* 0x3fb8aa3b13137820 */ /* 0x000fca0000400000 */
[----:B------:R-:W-:-:S13]  /*17c0*/  FSETP.GEU.AND P2, PT, R19, -126, PT ;  /* 0xc2fc00001300780b */ /* 0x000fda0003f4e000 */
[----:B------:R-:W-:-:S04]  /*17d0*/  @!P2 FMUL R19, R19, 0.5 ;  /* 0x3f0000001313a820 */ /* 0x000fc80000400000 */
[----:B------:R-:W0:Y:S02]  /*17e0*/  MUFU.EX2 R12, R19 ;  /* 0x00000013000c7308 */ /* 0x000e240000000800 */
[----:B0-----:R-:W-:-:S04]  /*17f0*/  @!P2 FMUL R12, R12, R12 ;  /* 0x0000000c0c0ca220 */ /* 0x001fc80000400000 */
[----:B------:R-:W-:Y:S01]  /*1800*/  FADD R5, R12, R5 ;  /* 0x000000050c057221 */ /* 0x000fe20000000000 */
[----:B------:R-:W-:Y:S06]  /*1810*/  @!P3 BRA `(.L_x_13) ;  /* 0x000000040030b947 */ /* 0x000fec0003800000 */
[----:B------:R-:W-:Y:S05]  /*1820*/  BRA `(.L_x_20) ;  /* 0xfffffff4009c7947 */ /* 0x000fea000383ffff */
.L_x_14:
[----:B------:R-:W0:Y:S01]  /*1830*/  LDCU UR4, c[0x0][0x3a0] ;  /* 0x00007400ff0477ac */ /* 0x000e220008000800 */
[C---:B------:R-:W-:Y:S01]  /*1840*/  ISETP.GE.U32.AND P0, PT, R2.reuse, 0x4, PT ;  /* 0x000000040200780c */ /* 0x040fe20003f06070 */
[----:B------:R-:W-:Y:S01]  /*1850*/  IMAD.MOV.U32 R5, RZ, RZ, RZ ;  /* 0x000000ffff057224 */ /* 0x000fe200078e00ff */
[----:B------:R-:W-:Y:S01]  /*1860*/  LOP3.LUT R11, R2, 0x3, RZ, 0xc0, !PT ;  /* 0x00000003020b7812 */ /* 0x000fe200078ec0ff */
[----:B0-----:R-:W-:-:S04]  /*1870*/  FFMA R6, RZ, UR4, -R0 ;  /* 0x00000004ff067c23 */ /* 0x001fc80008000800 */
[----:B------:R-:W-:-:S06]  /*1880*/  FMUL R6, R6, 1.4426950216293334961 ;  /* 0x3fb8aa3b06067820 */ /* 0x000fcc0000400000 */
[----:B------:R-:W-:Y:S05]  /*1890*/  @!P0 BRA `(.L_x_21) ;  /* 0x0000000000e48947 */ /* 0x000fea0003800000 */
[C---:B------:R-:W-:Y:S01]  /*18a0*/  FMUL R5, R6.reuse, 0.5 ;  /* 0x3f00000006057820 */ /* 0x040fe20000400000 */
[----:B------:R-:W-:Y:S01]  /*18b0*/  FSETP.GEU.AND P0, PT, R6, -126, PT ;  /* 0xc2fc00000600780b */ /* 0x000fe20003f0e000 */
[----:B------:R-:W-:Y:S01]  /*18c0*/  UMOV UR4, URZ ;  /* 0x000000ff00047c82 */ /* 0x000fe20008000000 */
[----:B------:R-:W-:Y:S02]  /*18d0*/  LOP3.LUT R8, R2, 0x7ffffffc, RZ, 0xc0, !PT ;  /* 0x7ffffffc02087812 */ /* 0x000fe400078ec0ff */
[----:B------:R-:W-:Y:S01]  /*18e0*/  FSEL R9, R5, R6, !P0 ;  /* 0x0000000605097208 */ /* 0x000fe20004000000 */
[----:B------:R-:W-:Y:S01]  /*18f0*/  HFMA2 R5, -RZ, RZ, 0, 0 ;  /* 0x00000000ff057431 */ /* 0x000fe200000001ff */
[----:B------:R-:W-:Y:S02]  /*1900*/  ISETP.GT.AND P1, PT, R8, RZ, PT ;  /* 0x000000ff0800720c */ /* 0x000fe40003f24270 */
[----:B------:R-:W0:Y:S05]  /*1910*/  MUFU.EX2 R10, R9 ;  /* 0x00000009000a7308 */ /* 0x000e2a0000000800 */
[----:B0-----:R-:W-:-:S06]  /*1920*/  @!P0 FMUL R10, R10, R10 ;  /* 0x0000000a0a0a8220 */ /* 0x001fcc0000400000 */
[----:B------:R-:W-:Y:S05]  /*1930*/  @!P1 BRA `(.L_x_22) ;  /* 0x0000000000a09947 */ /* 0x000fea0003800000 */
[----:B------:R-:W-:Y:S02]  /*1940*/  IADD3 R9, PT, PT, R8, -UR4, RZ ;  /* 0x8000000408097c10 */ /* 0x000fe4000fffe0ff */
[----:B------:R-:W-:Y:S02]  /*1950*/  PLOP3.LUT P0, PT, PT, PT, PT, 0x80, 0x8 ;  /* 0x000000000008781c */ /* 0x000fe40003f0f070 */
[----:B------:R-:W-:-:S13]  /*1960*/  ISETP.GT.AND P1, PT, R9, 0xc, PT ;  /* 0x0000000c0900780c */ /* 0x000fda0003f24270 */
[----:B------:R-:W-:Y:S05]  /*1970*/  @!P1 BRA `(.L_x_23) ;  /* 0x0000000000549947 */ /* 0x000fea0003800000 */
[----:B------:R-:W-:Y:S02]  /*1980*/  PLOP3.LUT P0, PT, PT, PT, PT, 0x8, 0x80 ;  /* 0x000000000080781c */ /* 0x000fe40003f0e170 */
[----:B------:R-:W-:-:S11]  /*1990*/  IADD3 R9, PT, PT, R8, -0xc, RZ ;  /* 0xfffffff408097810 */ /* 0x000fd60007ffe0ff */
.L_x_24:
[----:B------:R-:W-:Y:S01]  /*19a0*/  FADD R5, R10, R5 ;  /* 0x000000050a057221 */ /* 0x000fe20000000000 */
[----:B------:R-:W-:-:S03]  /*19b0*/  UIADD3 UR4, UPT, UPT, UR4, 0x10, URZ ;  /* 0x0000001004047890 */ /* 0x000fc6000fffe0ff */
[----:B------:R-:W-:-:S03]  /*19c0*/  FADD R5, R10, R5 ;  /* 0x000000050a057221 */ /* 0x000fc60000000000 */
[----:B------:R-:W-:Y:S01]  /*19d0*/  ISETP.LE.AND P1, PT, R9, UR4, PT ;  /* 0x0000000409007c0c */ /* 0x000fe2000bf23270 */
[----:B------:R-:W-:-:S04]  /*19e0*/  FADD R5, R10, R5 ;  /* 0x000000050a057221 */ /* 0x000fc80000000000 */
        /* <DEDUP_REMOVED lines=12> */
[----:B------:R-:W-:Y:S01]  /*1ab0*/  FADD R5, R10, R5 ;  /* 0x000000050a057221 */ /* 0x000fe20000000000 */
[----:B------:R-:W-:Y:S06]  /*1ac0*/  @!P1 BRA `(.L_x_24) ;  /* 0xfffffffc00b49947 */ /* 0x000fec000383ffff */
.L_x_23:
[----:B------:R-:W-:-:S05]  /*1ad0*/  VIADD R9, R8, -UR4 ;  /* 0x8000000408097c36 */ /* 0x000fca0008000000 */
[----:B------:R-:W-:-:S13]  /*1ae0*/  ISETP.GT.AND P1, PT, R9, 0x4, PT ;  /* 0x000000040900780c */ /* 0x000fda0003f24270 */
[----:B------:R-:W-:Y:S05]  /*1af0*/  @!P1 BRA `(.L_x_25) ;  /* 0x0000000000289947 */ /* 0x000fea0003800000 */
[----:B------:R-:W-:Y:S01]  /*1b00*/  FADD R5, R5, R10 ;  /* 0x0000000a05057221 */ /* 0x000fe20000000000 */
[----:B------:R-:W-:Y:S01]  /*1b10*/  PLOP3.LUT P0, PT, PT, PT, PT, 0x8, 0x80 ;  /* 0x000000000080781c */ /* 0x000fe20003f0e170 */
[----:B------:R-:W-:Y:S02]  /*1b20*/  UIADD3 UR4, UPT, UPT, UR4, 0x8, URZ ;  /* 0x0000000804047890 */ /* 0x000fe4000fffe0ff */
[----:B------:R-:W-:-:S04]  /*1b30*/  FADD R5, R10, R5 ;  /* 0x000000050a057221 */ /* 0x000fc80000000000 */
[----:B------:R-:W-:-:S04]  /*1b40*/  FADD R5, R10, R5 ;  /* 0x000000050a057221 */ /* 0x000fc80000000000 */
[----:B------:R-:W-:-:S04]  /*1b50*/  FADD R5, R10, R5 ;  /* 0x000000050a057221 */ /* 0x000fc80000000000 */
[----:B------:R-:W-:-:S04]  /*1b60*/  FADD R5, R10, R5 ;  /* 0x000000050a057221 */ /* 0x000fc80000000000 */
[----:B------:R-:W-:-:S04]  /*1b70*/  FADD R5, R10, R5 ;  /* 0x000000050a057221 */ /* 0x000fc80000000000 */
[----:B------:R-:W-:-:S04]  /*1b80*/  FADD R5, R10, R5 ;  /* 0x000000050a057221 */ /* 0x000fc80000000000 */
[----:B------:R-:W-:-:S07]  /*1b90*/  FADD R5, R10, R5 ;  /* 0x000000050a057221 */ /* 0x000fce0000000000 */
.L_x_25:
[----:B------:R-:W-:-:S13]  /*1ba0*/  ISETP.NE.OR P0, PT, R8, UR4, P0 ;  /* 0x0000000408007c0c */ /* 0x000fda0008705670 */
[----:B------:R-:W-:Y:S05]  /*1bb0*/  @!P0 BRA `(.L_x_21) ;  /* 0x00000000001c8947 */ /* 0x000fea0003800000 */
.L_x_22:
[----:B------:R-:W-:Y:S01]  /*1bc0*/  UIADD3 UR4, UPT, UPT, UR4, 0x4, URZ ;  /* 0x0000000404047890 */ /* 0x000fe2000fffe0ff */
[----:B------:R-:W-:-:S04]  /*1bd0*/  FADD R5, R10, R5 ;  /* 0x000000050a057221 */ /* 0x000fc80000000000 */
[----:B------:R-:W-:Y:S01]  /*1be0*/  FADD R5, R10, R5 ;  /* 0x000000050a057221 */ /* 0x000fe20000000000 */
[----:B------:R-:W-:-:S03]  /*1bf0*/  ISETP.NE.AND P0, PT, R8, UR4, PT ;  /* 0x0000000408007c0c */ /* 0x000fc6000bf05270 */
[----:B------:R-:W-:-:S04]  /*1c00*/  FADD R5, R10, R5 ;  /* 0x000000050a057221 */ /* 0x000fc80000000000 */
[----:B------:R-:W-:-:S06]  /*1c10*/  FADD R5, R10, R5 ;  /* 0x000000050a057221 */ /* 0x000fcc0000000000 */
[----:B------:R-:W-:Y:S05]  /*1c20*/  @P0 BRA `(.L_x_22) ;  /* 0xfffffffc00e40947 */ /* 0x000fea000383ffff */
.L_x_21:
[----:B------:R-:W-:-:S13]  /*1c30*/  ISETP.NE.AND P0, PT, R11, RZ, PT ;  /* 0x000000ff0b00720c */ /* 0x000fda0003f05270 */
[----:B------:R-:W-:Y:S05]  /*1c40*/  @!P0 BRA `(.L_x_13) ;  /* 0x0000000000248947 */ /* 0x000fea0003800000 */
[----:B------:R-:W-:Y:S01]  /*1c50*/  FSETP.GEU.AND P0, PT, R6, -126, PT ;  /* 0xc2fc00000600780b */ /* 0x000fe20003f0e000 */
[----:B------:R-:W-:-:S12]  /*1c60*/  UMOV UR4, URZ ;  /* 0x000000ff00047c82 */ /* 0x000fd80008000000 */
[----:B------:R-:W-:-:S04]  /*1c70*/  @!P0 FMUL R6, R6, 0.5 ;  /* 0x3f00000006068820 */ /* 0x000fc80000400000 */
[----:B------:R-:W0:Y:S02]  /*1c80*/  MUFU.EX2 R8, R6 ;  /* 0x0000000600087308 */ /* 0x000e240000000800 */
[----:B0-----:R-:W-:-:S07]  /*1c90*/  @!P0 FMUL R8, R8, R8 ;  /* 0x0000000808088220 */ /* 0x001fce0000400000 */
.L_x_26:
[----:B------:R-:W-:Y:S01]  /*1ca0*/  UIADD3 UR4, UPT, UPT, UR4, 0x1, URZ ;  /* 0x0000000104047890 */ /* 0x000fe2000fffe0ff */
[----:B------:R-:W-:-:S05]  /*1cb0*/  FADD R5, R8, R5 ;  /* 0x0000000508057221 */ /* 0x000fca0000000000 */
[----:B------:R-:W-:-:S13]  /*1cc0*/  ISETP.NE.AND P0, PT, R11, UR4, PT ;  /* 0x000000040b007c0c */ /* 0x000fda000bf05270 */
[----:B------:R-:W-:Y:S05]  /*1cd0*/  @P0 BRA `(.L_x_26) ;  /* 0xfffffffc00f00947 */ /* 0x000fea000383ffff */
.L_x_13:
[----:B------:R-:W-:-:S13]  /*1ce0*/  ISETP.GE.AND P0, PT, R3, 0x1, PT ;  /* 0x000000010300780c */ /* 0x000fda0003f06270 */
[----:B------:R-:W-:Y:S05]  /*1cf0*/  @!P0 EXIT ;  /* 0x000000000000894d */ /* 0x000fea0003800000 */
[----:B------:R-:W-:Y:S01]  /*1d00*/  ISETP.GE.AND P0, PT, R2, 0x1, PT ;  /* 0x000000010200780c */ /* 0x000fe20003f06270 */
[----:B------:R-:W-:-:S12]  /*1d10*/  IMAD R6, R7, R3, R4 ;  /* 0x0000000307067224 */ /* 0x000fd800078e0204 */
[----:B------:R-:W-:Y:S05]  /*1d20*/  @!P0 BRA `(.L_x_27) ;  /* 0x0000000c00188947 */ /* 0x000fea0003800000 */
[----:B------:R-:W0:Y:S01]  /*1d30*/  LDCU.128 UR12, c[0x0][0x380] ;  /* 0x00007000ff0c77ac */ /* 0x000e220008000c00 */
[C---:B------:R-:W-:Y:S02]  /*1d40*/  LOP3.LUT R7, R3.reuse, 0x7ffffff0, RZ, 0xc0, !PT ;  /* 0x7ffffff003077812 */ /* 0x040fe400078ec0ff */
[C---:B------:R-:W-:Y:S01]  /*1d50*/  LOP3.LUT R8, R3.reuse, 0xf, RZ, 0xc0, !PT ;  /* 0x0000000f03087812 */ /* 0x040fe200078ec0ff */
[----:B------:R-:W-:Y:S01]  /*1d60*/  UMOV UR4, URZ ;  /* 0x000000ff00047c82 */ /* 0x000fe20008000000 */
[C---:B------:R-:W-:Y:S02]  /*1d70*/  LOP3.LUT R9, R3.reuse, 0x7, RZ, 0xc0, !PT ;  /* 0x0000000703097812 */ /* 0x040fe400078ec0ff */
[----:B------:R-:W-:Y:S02]  /*1d80*/  LOP3.LUT R10, R3, 0x3, RZ, 0xc0, !PT ;  /* 0x00000003030a7812 */ /* 0x000fe400078ec0ff */
[----:B------:R-:W-:Y:S01]  /*1d90*/  IADD3 R11, PT, PT, -R7, RZ, RZ ;  /* 0x000000ff070b7210 */ /* 0x000fe20007ffe1ff */
[----:B0-----:R-:W-:-:S02]  /*1da0*/  UIADD3 UR9, UP0, UPT, UR12, 0x20, URZ ;  /* 0x000000200c097890 */ /* 0x001fc4000ff1e0ff */
[----:B------:R-:W-:Y:S02]  /*1db0*/  UIADD3 UR7, UP1, UPT, UR14, 0x20, URZ ;  /* 0x000000200e077890 */ /* 0x000fe4000ff3e0ff */
[----:B------:R-:W-:Y:S02]  /*1dc0*/  UIADD3.X UR10, UPT, UPT, URZ, UR13, URZ, UP0, !UPT ;  /* 0x0000000dff0a7290 */ /* 0x000fe400087fe4ff */
[----:B------:R-:W-:-:S12]  /*1dd0*/  UIADD3.X UR8, UPT, UPT, URZ, UR15, URZ, UP1, !UPT ;  /* 0x0000000fff087290 */ /* 0x000fd80008ffe4ff */
.L_x_36:
[----:B0-----:R-:W-:Y:S01]  /*1de0*/  HFMA2 R12, -RZ, RZ, 0, 0 ;  /* 0x00000000ff0c7431 */ /* 0x001fe200000001ff */
[----:B------:R-:W-:-:S06]  /*1df0*/  UMOV UR5, URZ ;  /* 0x000000ff00057c82 */ /* 0x000fcc0008000000 */
.L_x_35:
[C---:B------:R-:W-:Y:S01]  /*1e00*/  ISETP.GE.U32.AND P0, PT, R3.reuse, 0x10, PT ;  /* 0x000000100300780c */ /* 0x040fe20003f06070 */
[----:B------:R-:W-:Y:S01]  /*1e10*/  IMAD R13, R3, UR5, R4 ;  /* 0x00000005030d7c24 */ /* 0x000fe2000f8e0204 */
[----:B------:R-:W-:Y:S01]  /*1e20*/  UIADD3 UR5, UPT, UPT, UR5, 0x1, URZ ;  /* 0x0000000105057890 */ /* 0x000fe2000fffe0ff */
[----:B------:R-:W-:-:S05]  /*1e30*/  CS2R R18, SRZ ;  /* 0x0000000000127805 */ /* 0x000fca000001ff00 */
[----:B------:R-:W-:-:S05]  /*1e40*/  ISETP.NE.AND P2, PT, R2, UR5, PT ;  /* 0x0000000502007c0c */ /* 0x000fca000bf45270 */
[----:B------:R-:W-:Y:S08]  /*1e50*/  @!P0 BRA `(.L_x_28) ;  /* 0x0000000400008947 */ /* 0x000ff00003800000 */
[----:B------:R-:W-:Y:S02]  /*1e60*/  HFMA2 R19, -RZ, RZ, 0, 0 ;  /* 0x00000000ff137431 */ /* 0x000fe400000001ff */
[----:B------:R-:W-:Y:S01]  /*1e70*/  IMAD.MOV.U32 R21, RZ, RZ, R13 ;  /* 0x000000ffff157224 */ /* 0x000fe200078e000d */
[----:B------:R-:W-:Y:S02]  /*1e80*/  MOV R23, R6 ;  /* 0x0000000600177202 */ /* 0x000fe40000000f00 */
[----:B------:R-:W-:-:S07]  /*1e90*/  MOV R18, R11 ;  /* 0x0000000b00127202 */ /* 0x000fce0000000f00 */
.L_x_29:
[----:B------:R-:W-:Y:S01]  /*1ea0*/  MOV R16, UR9 ;  /* 0x0000000900107c02 */ /* 0x000fe20008000f00 */
[----:B------:R-:W-:Y:S01]  /*1eb0*/  IMAD.U32 R17, RZ, RZ, UR10 ;  /* 0x0000000aff117e24 */ /* 0x000fe2000f8e00ff */
[----:B------:R-:W-:Y:S02]  /*1ec0*/  MOV R14, UR7 ;  /* 0x00000007000e7c02 */ /* 0x000fe40008000f00 */
[----:B------:R-:W-:Y:S01]  /*1ed0*/  MOV R15, UR8 ;  /* 0x00000008000f7c02 */ /* 0x000fe20008000f00 */
[----:B------:R-:W-:-:S04]  /*1ee0*/  IMAD.WIDE R16, R23, 0x4, R16 ;  /* 0x0000000417107825 */ /* 0x000fc800078e0210 */
[----:B------:R-:W-:Y:S01]  /*1ef0*/  IMAD.WIDE R14, R21, 0x4, R14 ;  /* 0x00000004150e7825 */ /* 0x000fe200078e020e */
[----:B------:R-:W2:Y:S04]  /*1f00*/  LDG.E.CONSTANT R20, desc[UR16][R16.64+-0x20] ;  /* 0xffffe01010147981 */ /* 0x000ea8000c1e9900 */
[----:B------:R-:W2:Y:S04]  /*1f10*/  LDG.E.CONSTANT R22, desc[UR16][R14.64+-0x20] ;  /* 0xffffe0100e167981 */ /* 0x000ea8000c1e9900 */
[----:B------:R-:W3:Y:S04]  /*1f20*/  LDG.E.CONSTANT R25, desc[UR16][R16.64+-0x1c] ;  /* 0xffffe41010197981 */ /* 0x000ee8000c1e9900 */
[----:B------:R-:W3:Y:S04]  /*1f30*/  LDG.E.CONSTANT R24, desc[UR16][R14.64+-0x1c] ;  /* 0xffffe4100e187981 */ /* 0x000ee8000c1e9900 */
[----:B------:R-:W4:Y:S04]  /*1f40*/  LDG.E.CONSTANT R26, desc[UR16][R14.64+0x14] ;  /* 0x000014100e1a7981 */ /* 0x000f28000c1e9900 */
[----:B------:R-:W5:Y:S04]  /*1f50*/  LDG.E.CONSTANT R28, desc[UR16][R14.64+0x18] ;  /* 0x000018100e1c7981 */ /* 0x000f68000c1e9900 */
[----:B------:R-:W5:Y:S01]  /*1f60*/  LDG.E.CONSTANT R29, desc[UR16][R14.64+0x1c] ;  /* 0x00001c100e1d7981 */ /* 0x000f62000c1e9900 */
[----:B--2---:R-:W-:-:S03]  /*1f70*/  FFMA R20, R20, R22, R19 ;  /* 0x0000001614147223 */ /* 0x004fc60000000013 */
[----:B------:R-:W2:Y:S04]  /*1f80*/  LDG.E.CONSTANT R19, desc[UR16][R16.64+-0x18] ;  /* 0xffffe81010137981 */ /* 0x000ea8000c1e9900 */
[----:B------:R-:W2:Y:S01]  /*1f90*/  LDG.E.CONSTANT R22, desc[UR16][R14.64+-0x18] ;  /* 0xffffe8100e167981 */ /* 0x000ea2000c1e9900 */
[----:B---3--:R-:W-:-:S03]  /*1fa0*/  FFMA R20, R25, R24, R20 ;  /* 0x0000001819147223 */ /* 0x008fc60000000014 */
[----:B------:R-:W3:Y:S04]  /*1fb0*/  LDG.E.CONSTANT R24, desc[UR16][R16.64+-0x14] ;  /* 0xffffec1010187981 */ /* 0x000ee8000c1e9900 */
[----:B------:R-:W3:Y:S01]  /*1fc0*/  LDG.E.CONSTANT R25, desc[UR16][R14.64+-0x14] ;  /* 0xffffec100e197981 */ /* 0x000ee2000c1e9900 */
        /* <DEDUP_REMOVED lines=28> */
[----:B------:R-:W4:Y:S04]  /*2190*/  LDG.E.CONSTANT R25, desc[UR16][R16.64+0x14] ;  /* 0x0000141010197981 */ /* 0x000f28000c1e9900 */
[----:B------:R-:W5:Y:S04]  /*21a0*/  LDG.E.CONSTANT R22, desc[UR16][R16.64+0x18] ;  /* 0x0000181010167981 */ /* 0x000f68000c1e9900 */
[----:B------:R-:W3:Y:S01]  /*21b0*/  LDG.E.CONSTANT R24, desc[UR16][R16.64+0x1c] ;  /* 0x00001c1010187981 */ /* 0x000ee2000c1e9900 */
[----:B------:R-:W-:-:S04]  /*21c0*/  IADD3 R18, PT, PT, R18, 0x10, RZ ;  /* 0x0000001012127810 */ /* 0x000fc80007ffe0ff */
[----:B------:R-:W-:Y:S01]  /*21d0*/  ISETP.NE.AND P0, PT, R18, RZ, PT ;  /* 0x000000ff1200720c */ /* 0x000fe20003f05270 */
[----:B------:R-:W-:Y:S01]  /*21e0*/  VIADD R23, R23, 0x10 ;  /* 0x0000001017177836 */ /* 0x000fe20000000000 */
[----:B------:R-:W-:Y:S01]  /*21f0*/  IADD3 R21, PT, PT, R21, 0x10, RZ ;  /* 0x0000001015157810 */ /* 0x000fe20007ffe0ff */
[----:B--2---:R-:W-:-:S04]  /*2200*/  FFMA R20, R20, R19, R27 ;  /* 0x0000001314147223 */ /* 0x004fc8000000001b */
[----:B----4-:R-:W-:-:S04]  /*2210*/  FFMA R25, R25, R26, R20 ;  /* 0x0000001a19197223 */ /* 0x010fc80000000014 */
[----:B-----5:R-:W-:-:S04]  /*2220*/  FFMA R25, R22, R28, R25 ;  /* 0x0000001c16197223 */ /* 0x020fc80000000019 */
[----:B---3--:R-:W-:Y:S01]  /*2230*/  FFMA R19, R24, R29, R25 ;  /* 0x0000001d18137223 */ /* 0x008fe20000000019 */
[----:B------:R-:W-:Y:S06]  /*2240*/  @P0 BRA `(.L_x_29) ;  /* 0xfffffffc00140947 */ /* 0x000fec000383ffff */
[----:B------:R-:W-:-:S07]  /*2250*/  MOV R18, R7 ;  /* 0x0000000700127202 */ /* 0x000fce0000000f00 */
.L_x_28:
[----:B------:R-:W-:-:S13]  /*2260*/  ISETP.NE.AND P0, PT, R8, RZ, PT ;  /* 0x000000ff0800720c */ /* 0x000fda0003f05270 */
[----:B------:R-:W-:Y:S05]  /*2270*/  @!P0 BRA `(.L_x_30) ;  /* 0x0000000400388947 */ /* 0x000fea0003800000 */
[----:B------:R-:W-:Y:S02]  /*2280*/  IADD3 R14, PT, PT, R8, -0x1, RZ ;  /* 0xffffffff080e7810 */ /* 0x000fe40007ffe0ff */
[----:B------:R-:W-:Y:S02]  /*2290*/  ISETP.NE.AND P1, PT, R9, RZ, PT ;  /* 0x000000ff0900720c */ /* 0x000fe40003f25270 */
[----:B------:R-:W-:-:S13]  /*22a0*/  ISETP.GE.U32.AND P0, PT, R14, 0x7, PT ;  /* 0x000000070e00780c */ /* 0x000fda0003f06070 */
[----:B------:R-:W-:Y:S05]  /*22b0*/  @!P0 BRA `(.L_x_31) ;  /* 0x00000000007c8947 */ /* 0x000fea0003800000 */
        /* <DEDUP_REMOVED lines=17> */
[----:B------:R-:W5:Y:S01]  /*23d0*/  LDG.E.CONSTANT R21, desc[UR16][R16.64+0x18] ;  /* 0x0000181010157981 */ /* 0x000f62000c1e9900 */
[----:B----4-:R-:W-:-:S03]  /*23e0*/  FFMA R22, R23, R22, R20 ;  /* 0x0000001617167223 */ /* 0x010fc60000000014 */
[----:B------:R-:W2:Y:S01]  /*23f0*/  LDG.E.CONSTANT R20, desc[UR16][R14.64+0xc] ;  /* 0x00000c100e147981 */ /* 0x000ea2000c1e9900 */
[----:B---3--:R-:W-:-:S03]  /*2400*/  FFMA R28, R25, R24, R22 ;  /* 0x00000018191c7223 */ /* 0x008fc60000000016 */
[----:B------:R-:W5:Y:S04]  /*2410*/  LDG.E.CONSTANT R25, desc[UR16][R16.64+0x10] ;  /* 0x0000101010197981 */ /* 0x000f68000c1e9900 */
[----:B------:R-:W3:Y:S04]  /*2420*/  LDG.E.CONSTANT R22, desc[UR16][R16.64+0x14] ;  /* 0x0000141010167981 */ /* 0x000ee8000c1e9900 */
[----:B------:R-:W4:Y:S04]  /*2430*/  LDG.E.CONSTANT R24, desc[UR16][R14.64+0x18] ;  /* 0x000018100e187981 */ /* 0x000f28000c1e9900 */
[----:B------:R-:W4:Y:S01]  /*2440*/  LDG.E.CONSTANT R23, desc[UR16][R16.64+0x1c] ;  /* 0x00001c1010177981 */ /* 0x000f22000c1e9900 */
[----:B------:R-:W-:Y:S01]  /*2450*/  IADD3 R18, PT, PT, R18, 0x8, RZ ;  /* 0x0000000812127810 */ /* 0x000fe20007ffe0ff */
[----:B--2---:R-:W-:-:S04]  /*2460*/  FFMA R20, R19, R20, R28 ;  /* 0x0000001413147223 */ /* 0x004fc8000000001c */
[----:B-----5:R-:W-:-:S04]  /*2470*/  FFMA R25, R25, R26, R20 ;  /* 0x0000001a19197223 */ /* 0x020fc80000000014 */
[----:B---3--:R-:W-:-:S04]  /*2480*/  FFMA R22, R22, R27, R25 ;  /* 0x0000001b16167223 */ /* 0x008fc80000000019 */
[----:B----4-:R-:W-:-:S04]  /*2490*/  FFMA R22, R21, R24, R22 ;  /* 0x0000001815167223 */ /* 0x010fc80000000016 */
[----:B------:R-:W-:-:S07]  /*24a0*/  FFMA R19, R23, R29, R22 ;  /* 0x0000001d17137223 */ /* 0x000fce0000000016 */
.L_x_31:
        /* <DEDUP_REMOVED lines=24> */
.L_x_32:
        /* <DEDUP_REMOVED lines=19> */
.L_x_30:
[----:B------:R-:W0:Y:S01]  /*2760*/  LDCU UR6, c[0x0][0x3a0] ;  /* 0x00007400ff0677ac */ /* 0x000e220008000800 */
[----:B------:R-:W1:Y:S01]  /*2770*/  MUFU.RCP R16, R5 ;  /* 0x0000000500107308 */ /* 0x000e620000001000 */
[----:B------:R-:W-:Y:S01]  /*2780*/  BSSY.RECONVERGENT B0, `(.L_x_33) ;  /* 0x0000011000007945 */ /* 0x000fe20003800200 */
[----:B0-----:R-:W-:Y:S01]  /*2790*/  FFMA R19, R19, UR6, -R0 ;  /* 0x0000000613137c23 */ /* 0x001fe20008000800 */
[----:B-1----:R-:W-:-:S03]  /*27a0*/  FFMA R15, R16, -R5, 1 ;  /* 0x3f800000100f7423 */ /* 0x002fc60000000805 */
[----:B------:R-:W-:Y:S01]  /*27b0*/  FMUL R19, R19, 1.4426950216293334961 ;  /* 0x3fb8aa3b13137820 */ /* 0x000fe20000400000 */
[----:B------:R-:W-:-:S04]  /*27c0*/  FFMA R15, R16, R15, R16 ;  /* 0x0000000f100f7223 */ /* 0x000fc80000000010 */
[----:B------:R-:W-:-:S13]  /*27d0*/  FSETP.GEU.AND P0, PT, R19, -126, PT ;  /* 0xc2fc00001300780b */ /* 0x000fda0003f0e000 */
[----:B------:R-:W-:-:S04]  /*27e0*/  @!P0 FMUL R19, R19, 0.5 ;  /* 0x3f00000013138820 */ /* 0x000fc80000400000 */
[----:B------:R-:W0:Y:S02]  /*27f0*/  MUFU.EX2 R14, R19 ;  /* 0x00000013000e7308 */ /* 0x000e240000000800 */
[----:B0-----:R-:W-:-:S06]  /*2800*/  @!P0 FMUL R14, R14, R14 ;  /* 0x0000000e0e0e8220 */ /* 0x001fcc0000400000 */
[----:B------:R-:W0:Y:S01]  /*2810*/  FCHK P0, R14, R5 ;  /* 0x000000050e007302 */ /* 0x000e220000000000 */
[----:B------:R-:W-:-:S04]  /*2820*/  FFMA R16, R14, R15, RZ ;  /* 0x0000000f0e107223 */ /* 0x000fc800000000ff */
[----:B------:R-:W-:-:S04]  /*2830*/  FFMA R17, R16, -R5, R14 ;  /* 0x8000000510117223 */ /* 0x000fc8000000000e */
[----:B------:R-:W-:Y:S01]  /*2840*/  FFMA R17, R15, R17, R16 ;  /* 0x000000110f117223 */ /* 0x000fe20000000010 */
[----:B0-----:R-:W-:Y:S06]  /*2850*/  @!P0 BRA `(.L_x_34) ;  /* 0x00000000000c8947 */ /* 0x001fec0003800000 */
[----:B------:R-:W-:-:S07]  /*2860*/  MOV R16, 0x2880 ;  /* 0x0000288000107802 */ /* 0x000fce0000000f00 */
[----:B------:R-:W-:Y:S05]  /*2870*/  CALL.REL.NOINC `($__internal_0_$__cuda_sm3x_div_rn_noftz_f32_slowpath) ;  /* 0x00000004000c7944 */ /* 0x000fea0003c00000 */
[----:B------:R-:W-:-:S07]  /*2880*/  MOV R17, R14 ;  /* 0x0000000e00117202 */ /* 0x000fce0000000f00 */
.L_x_34:
[----:B------:R-:W-:Y:S05]  /*2890*/  BSYNC.RECONVERGENT B0 ;  /* 0x0000000000007941 */ /* 0x000fea0003800200 */
.L_x_33:
[----:B------:R-:W0:Y:S01]  /*28a0*/  LDC.64 R14, c[0x0][0x390] ;  /* 0x0000e400ff0e7b82 */ /* 0x000e220000000a00 */
[----:B------:R-:W-:-:S05]  /*28b0*/  IADD3 R13, PT, PT, R13, UR4, RZ ;  /* 0x000000040d0d7c10 */ /* 0x000fca000fffe0ff */
[----:B0-----:R-:W-:-:S06]  /*28c0*/  IMAD.WIDE R14, R13, 0x4, R14 ;  /* 0x000000040d0e7825 */ /* 0x001fcc00078e020e */
[----:B------:R-:W2:Y:S02]  /*28d0*/  LDG.E.CONSTANT R15, desc[UR16][R14.64] ;  /* 0x000000100e0f7981 */ /* 0x000ea4000c1e9900 */
[----:B--2---:R-:W-:Y:S01]  /*28e0*/  FFMA R12, R15, R17, R12 ;  /* 0x000000110f0c7223 */ /* 0x004fe2000000000c */
[----:B------:R-:W-:Y:S06]  /*28f0*/  @P2 BRA `(.L_x_35) ;  /* 0xfffffff400402947 */ /* 0x000fec000383ffff */
[----:B------:R-:W0:Y:S01]  /*2900*/  LDC.64 R14, c[0x0][0x398] ;  /* 0x0000e600ff0e7b82 */ /* 0x000e220000000a00 */
[----:B------:R-:W-:Y:S02]  /*2910*/  UIADD3 UR6, UPT, UPT, UR4, 0x1, URZ ;  /* 0x0000000104067890 */ /* 0x000fe4000fffe0ff */
[----:B------:R-:W-:-:S04]  /*2920*/  IADD3 R13, PT, PT, R6, UR4, RZ ;  /* 0x00000004060d7c10 */ /* 0x000fc8000fffe0ff */
[----:B------:R-:W-:Y:S01]  /*2930*/  ISETP.NE.AND P0, PT, R3, UR6, PT ;  /* 0x0000000603007c0c */ /* 0x000fe2000bf05270 */
[----:B0-----:R-:W-:-:S05]  /*2940*/  IMAD.WIDE R14, R13, 0x4, R14 ;  /* 0x000000040d0e7825 */ /* 0x001fca00078e020e */
[----:B------:R0:W-:Y:S07]  /*2950*/  STG.E desc[UR16][R14.64], R12 ;  /* 0x0000000c0e007986 */ /* 0x0001ee000c101910 */
[----:B------:R-:W-:Y:S05]  /*2960*/  @!P0 EXIT ;  /* 0x000000000000894d */ /* 0x000fea0003800000 */
[----:B------:R-:W-:Y:S01]  /*2970*/  UMOV UR4, UR6 ;  /* 0x0000000600047c82 */ /* 0x000fe20008000000 */
[----:B------:R-:W-:Y:S05]  /*2980*/  BRA `(.L_x_36) ;  /* 0xfffffff400147947 */ /* 0x000fea000383ffff */
.L_x_27:
[C---:B------:R-:W-:Y:S01]  /*2990*/  ISETP.GE.U32.AND P0, PT, R3.reuse, 0x8, PT ;  /* 0x000000080300780c */ /* 0x040fe20003f06070 */
[----:B------:R-:W-:Y:S01]  /*29a0*/  IMAD.MOV.U32 R7, RZ, RZ, RZ ;  /* 0x000000ffff077224 */ /* 0x000fe200078e00ff */
[----:B------:R-:W-:-:S04]  /*29b0*/  LOP3.LUT R0, R3, 0x7, RZ, 0xc0, !PT ;  /* 0x0000000703007812 */ /* 0x000fc800078ec0ff */
[----:B------:R-:W-:-:S07]  /*29c0*/  ISETP.NE.AND P1, PT, R0, RZ, PT ;  /* 0x000000ff0000720c */ /* 0x000fce0003f25270 */
[----:B------:R-:W-:Y:S06]  /*29d0*/  @!P0 BRA `(.L_x_37) ;  /* 0x0000000000408947 */ /* 0x000fec0003800000 */
[----:B------:R-:W0:Y:S01]  /*29e0*/  LDC.64 R8, c[0x0][0x398] ;  /* 0x0000e600ff087b82 */ /* 0x000e220000000a00 */
[----:B------:R-:W-:Y:S01]  /*29f0*/  LOP3.LUT R7, R3, 0x7ffffff8, RZ, 0xc0, !PT ;  /* 0x7ffffff803077812 */ /* 0x000fe200078ec0ff */
[----:B------:R-:W-:-:S06]  /*2a00*/  UMOV UR4, URZ ;  /* 0x000000ff00047c82 */ /* 0x000fcc0008000000 */
.L_x_38:
[----:B-1----:R-:W-:Y:S01]  /*2a10*/  IADD3 R5, PT, PT, R6, UR4, RZ ;  /* 0x0000000406057c10 */ /* 0x002fe2000fffe0ff */
[----:B------:R-:W-:-:S04]  /*2a20*/  UIADD3 UR4, UPT, UPT, UR4, 0x8, URZ ;  /* 0x0000000804047890 */ /* 0x000fc8000fffe0ff */
[----:B0-----:R-:W-:Y:S02]  /*2a30*/  IMAD.WIDE R4, R5, 0x4, R8 ;  /* 0x0000000405047825 */ /* 0x001fe400078e0208 */
[----:B------:R-:W-:-:S03]  /*2a40*/  ISETP.NE.AND P0, PT, R7, UR4, PT ;  /* 0x0000000407007c0c */ /* 0x000fc6000bf05270 */
[----:B------:R1:W-:Y:S04]  /*2a50*/  STG.E desc[UR16][R4.64], RZ ;  /* 0x000000ff04007986 */ /* 0x0003e8000c101910 */
[----:B------:R1:W-:Y:S04]  /*2a60*/  STG.E desc[UR16][R4.64+0x4], RZ ;  /* 0x000004ff04007986 */ /* 0x0003e8000c101910 */
[----:B------:R1:W-:Y:S04]  /*2a70*/  STG.E desc[UR16][R4.64+0x8], RZ ;  /* 0x000008ff04007986 */ /* 0x0003e8000c101910 */
[----:B------:R1:W-:Y:S04]  /*2a80*/  STG.E desc[UR16][R4.64+0xc], RZ ;  /* 0x00000cff04007986 */ /* 0x0003e8000c101910 */
[----:B------:R1:W-:Y:S04]  /*2a90*/  STG.E desc[UR16][R4.64+0x10], RZ ;  /* 0x000010ff04007986 */ /* 0x0003e8000c101910 */
[----:B------:R1:W-:Y:S04]  /*2aa0*/  STG.E desc[UR16][R4.64+0x14], RZ ;  /* 0x000014ff04007986 */ /* 0x0003e8000c101910 */
[----:B------:R1:W-:Y:S04]  /*2ab0*/  STG.E desc[UR16][R4.64+0x18], RZ ;  /* 0x000018ff04007986 */ /* 0x0003e8000c101910 */
[----:B------:R1:W-:Y:S01]  /*2ac0*/  STG.E desc[UR16][R4.64+0x1c], RZ ;  /* 0x00001cff04007986 */ /* 0x0003e2000c101910 */
[----:B------:R-:W-:Y:S05]  /*2ad0*/  @P0 BRA `(.L_x_38) ;  /* 0xfffffffc00cc0947 */ /* 0x000fea000383ffff */
.L_x_37:
[----:B------:R-:W-:Y:S05]  /*2ae0*/  @!P1 EXIT ;  /* 0x000000000000994d */ /* 0x000fea0003800000 */
[----:B------:R-:W-:Y:S02]  /*2af0*/  ISETP.GE.U32.AND P0, PT, R0, 0x4, PT ;  /* 0x000000040000780c */ /* 0x000fe40003f06070 */
[----:B------:R-:W-:-:S04]  /*2b00*/  LOP3.LUT R2, R3, 0x3, RZ, 0xc0, !PT ;  /* 0x0000000303027812 */ /* 0x000fc800078ec0ff */
[----:B------:R-:W-:-:S07]  /*2b10*/  ISETP.NE.AND P1, PT, R2, RZ, PT ;  /* 0x000000ff0200720c */ /* 0x000fce0003f25270 */
[----:B------:R-:W-:Y:S06]  /*2b20*/  @!P0 BRA `(.L_x_39) ;  /* 0x0000000000208947 */ /* 0x000fec0003800000 */
[----:B-1----:R-:W0:Y:S01]  /*2b30*/  LDC.64 R4, c[0x0][0x398] ;  /* 0x0000e600ff047b82 */ /* 0x002e220000000a00 */
[----:B------:R-:W-:Y:S02]  /*2b40*/  IADD3 R9, PT, PT, R6, R7, RZ ;  /* 0x0000000706097210 */ /* 0x000fe40007ffe0ff */
[----:B------:R-:W-:-:S03]  /*2b50*/  IADD3 R7, PT, PT, R7, 0x4, RZ ;  /* 0x0000000407077810 */ /* 0x000fc60007ffe0ff */
[----:B0-----:R-:W-:-:S05]  /*2b60*/  IMAD.WIDE R4, R9, 0x4, R4 ;  /* 0x0000000409047825 */ /* 0x001fca00078e0204 */
[----:B------:R0:W-:Y:S04]  /*2b70*/  STG.E desc[UR16][R4.64], RZ ;  /* 0x000000ff04007986 */ /* 0x0001e8000c101910 */
[----:B------:R0:W-:Y:S04]  /*2b80*/  STG.E desc[UR16][R4.64+0x4], RZ ;  /* 0x000004ff04007986 */ /* 0x0001e8000c101910 */
[----:B------:R0:W-:Y:S04]  /*2b90*/  STG.E desc[UR16][R4.64+0x8], RZ ;  /* 0x000008ff04007986 */ /* 0x0001e8000c101910 */
[----:B------:R0:W-:Y:S02]  /*2ba0*/  STG.E desc[UR16][R4.64+0xc], RZ ;  /* 0x00000cff04007986 */ /* 0x0001e4000c101910 */
.L_x_39:
[----:B------:R-:W-:Y:S05]  /*2bb0*/  @!P1 EXIT ;  /* 0x000000000000994d */ /* 0x000fea0003800000 */
[----:B------:R-:W-:Y:S02]  /*2bc0*/  ISETP.NE.AND P1, PT, R2, 0x1, PT ;  /* 0x000000010200780c */ /* 0x000fe40003f25270 */
[----:B------:R-:W-:-:S04]  /*2bd0*/  LOP3.LUT R3, R3, 0x1, RZ, 0xc0, !PT ;  /* 0x0000000103037812 */ /* 0x000fc800078ec0ff */
[----:B------:R-:W-:-:S07]  /*2be0*/  ISETP.NE.U32.AND P0, PT, R3, 0x1, PT ;  /* 0x000000010300780c */ /* 0x000fce0003f05070 */
[----:B01----:R-:W0:Y:S01]  /*2bf0*/  @P1 LDC.64 R4, c[0x0][0x398] ;  /* 0x0000e600ff041b82 */ /* 0x003e220000000a00 */
[----:B------:R-:W-:-:S04]  /*2c00*/  @P1 IMAD.IADD R9, R6, 0x1, R7 ;  /* 0x0000000106091824 */ /* 0x000fc800078e0207 */
[----:B0-----:R-:W-:-:S05]  /*2c10*/  @P1 IMAD.WIDE R4, R9, 0x4, R4 ;  /* 0x0000000409041825 */ /* 0x001fca00078e0204 */
[----:B------:R0:W-:Y:S04]  /*2c20*/  @P1 STG.E desc[UR16][R4.64], RZ ;  /* 0x000000ff04001986 */ /* 0x0001e8000c101910 */
[----:B------:R0:W-:Y:S01]  /*2c30*/  @P1 STG.E desc[UR16][R4.64+0x4], RZ ;  /* 0x000004ff04001986 */ /* 0x0001e2000c101910 */
[----:B------:R-:W-:Y:S05]  /*2c40*/  @P0 EXIT ;  /* 0x000000000000094d */ /* 0x000fea0003800000 */
[----:B------:R-:W1:Y:S01]  /*2c50*/  LDC.64 R2, c[0x0][0x398] ;  /* 0x0000e600ff027b82 */ /* 0x000e620000000a00 */
[----:B------:R-:W-:-:S04]  /*2c60*/  @P1 IADD3 R7, PT, PT, R7, 0x2, RZ ;  /* 0x0000000207071810 */ /* 0x000fc80007ffe0ff */
[----:B------:R-:W-:-:S05]  /*2c70*/  IADD3 R7, PT, PT, R6, R7, RZ ;  /* 0x0000000706077210 */ /* 0x000fca0007ffe0ff */
[----:B-1----:R-:W-:-:S05]  /*2c80*/  IMAD.WIDE R2, R7, 0x4, R2 ;  /* 0x0000000407027825 */ /* 0x002fca00078e0202 */
[----:B------:R-:W-:Y:S01]  /*2c90*/  STG.E desc[UR16][R2.64], RZ ;  /* 0x000000ff02007986 */ /* 0x000fe2000c101910 */
[----:B------:R-:W-:Y:S05]  /*2ca0*/  EXIT ;  /* 0x000000000000794d */ /* 0x000fea0003800000 */
        .weak           $__internal_0_$__cuda_sm3x_div_rn_noftz_f32_slowpath
        .type           $__internal_0_$__cuda_sm3x_div_rn_noftz_f32_slowpath,@function
        .size           $__internal_0_$__cuda_sm3x_div_rn_noftz_f32_slowpath,(.L_x_52 - $__internal_0_$__cuda_sm3x_div_rn_noftz_f32_slowpath)
$__internal_0_$__cuda_sm3x_div_rn_noftz_f32_slowpath:
[----:B------:R-:W-:Y:S01]  /*2cb0*/  SHF.R.U32.HI R15, RZ, 0x17, R5 ;  /* 0x00000017ff0f7819 */ /* 0x000fe20000011605 */
[----:B------:R-:W-:Y:S01]  /*2cc0*/  BSSY.RECONVERGENT B1, `(.L_x_40) ;  /* 0x0000063000017945 */ /* 0x000fe20003800200 */
[----:B------:R-:W-:Y:S02]  /*2cd0*/  SHF.R.U32.HI R17, RZ, 0x17, R14 ;  /* 0x00000017ff117819 */ /* 0x000fe4000001160e */
[----:B------:R-:W-:Y:S02]  /*2ce0*/  LOP3.LUT R15, R15, 0xff, RZ, 0xc0, !PT ;  /* 0x000000ff0f0f7812 */ /* 0x000fe400078ec0ff */
[----:B------:R-:W-:Y:S02]  /*2cf0*/  LOP3.LUT R20, R17, 0xff, RZ, 0xc0, !PT ;  /* 0x000000ff11147812 */ /* 0x000fe400078ec0ff */
[----:B------:R-:W-:Y:S02]  /*2d00*/  IADD3 R21, PT, PT, R15, -0x1, RZ ;  /* 0xffffffff0f157810 */ /* 0x000fe40007ffe0ff */
[----:B------:R-:W-:Y:S01]  /*2d10*/  MOV R19, R5 ;  /* 0x0000000500137202 */ /* 0x000fe20000000f00 */
[----:B------:R-:W-:Y:S01]  /*2d20*/  VIADD R18, R20, 0xffffffff ;  /* 0xffffffff14127836 */ /* 0x000fe20000000000 */
[----:B------:R-:W-:-:S04]  /*2d30*/  ISETP.GT.U32.AND P0, PT, R21, 0xfd, PT ;  /* 0x000000fd1500780c */ /* 0x000fc80003f04070 */
[----:B------:R-:W-:-:S13]  /*2d40*/  ISETP.GT.U32.OR P0, PT, R18, 0xfd, P0 ;  /* 0x000000fd1200780c */ /* 0x000fda0000704470 */
[----:B------:R-:W-:Y:S01]  /*2d50*/  @!P0 MOV R17, RZ ;  /* 0x000000ff00118202 */ /* 0x000fe20000000f00 */
[----:B------:R-:W-:Y:S06]  /*2d60*/  @!P0 BRA `(.L_x_41) ;  /* 0x00000000005c8947 */ /* 0x000fec0003800000 */
[----:B------:R-:W-:Y:S02]  /*2d70*/  FSETP.GTU.FTZ.AND P0, PT, |R14|, +INF , PT ;  /* 0x7f8000000e00780b */ /* 0x000fe40003f1c200 */
[----:B------:R-:W-:-:S04]  /*2d80*/  FSETP.GTU.FTZ.AND P1, PT, |R5|, +INF , PT ;  /* 0x7f8000000500780b */ /* 0x000fc80003f3c200 */
[----:B------:R-:W-:-:S13]  /*2d90*/  PLOP3.LUT P0, PT, P0, P1, PT, 0xf8, 0x8f ;  /* 0x00000000008f781c */ /* 0x000fda0000703f70 */
[----:B------:R-:W-:Y:S05]  /*2da0*/  @P0 BRA `(.L_x_42) ;  /* 0x00000004004c0947 */ /* 0x000fea0003800000 */
[----:B------:R-:W-:-:S13]  /*2db0*/  LOP3.LUT P0, RZ, R19, 0x7fffffff, R14, 0xc8, !PT ;  /* 0x7fffffff13ff7812 */ /* 0x000fda000780c80e */
[----:B------:R-:W-:Y:S05]  /*2dc0*/  @!P0 BRA `(.L_x_43) ;  /* 0x00000004003c8947 */ /* 0x000fea0003800000 */
[C---:B------:R-:W-:Y:S02]  /*2dd0*/  FSETP.NEU.FTZ.AND P3, PT, |R14|.reuse, +INF , PT ;  /* 0x7f8000000e00780b */ /* 0x040fe40003f7d200 */
[----:B------:R-:W-:Y:S02]  /*2de0*/  FSETP.NEU.FTZ.AND P1, PT, |R5|, +INF , PT ;  /* 0x7f8000000500780b */ /* 0x000fe40003f3d200 */
[----:B------:R-:W-:-:S11]  /*2df0*/  FSETP.NEU.FTZ.AND P0, PT, |R14|, +INF , PT ;  /* 0x7f8000000e00780b */ /* 0x000fd60003f1d200 */
[----:B------:R-:W-:Y:S05]  /*2e00*/  @!P1 BRA !P3, `(.L_x_43) ;  /* 0x00000004002c9947 */ /* 0x000fea0005800000 */
[----:B------:R-:W-:-:S04]  /*2e10*/  LOP3.LUT P3, RZ, R14, 0x7fffffff, RZ, 0xc0, !PT ;  /* 0x7fffffff0eff7812 */ /* 0x000fc8000786c0ff */
[----:B------:R-:W-:-:S13]  /*2e20*/  PLOP3.LUT P1, PT, P1, P3, PT, 0x2f, 0xf2 ;  /* 0x0000000000f2781c */ /* 0x000fda0000f26577 */
[----:B------:R-:W-:Y:S05]  /*2e30*/  @P1 BRA `(.L_x_44) ;  /* 0x0000000400181947 */ /* 0x000fea0003800000 */
[----:B------:R-:W-:-:S04]  /*2e40*/  LOP3.LUT P1, RZ, R19, 0x7fffffff, RZ, 0xc0, !PT ;  /* 0x7fffffff13ff7812 */ /* 0x000fc8000782c0ff */
[----:B------:R-:W-:-:S13]  /*2e50*/  PLOP3.LUT P0, PT, P0, P1, PT, 0x2f, 0xf2 ;  /* 0x0000000000f2781c */ /* 0x000fda0000702577 */
[----:B------:R-:W-:Y:S05]  /*2e60*/  @P0 BRA `(.L_x_45) ;  /* 0x0000000400000947 */ /* 0x000fea0003800000 */
[----:B------:R-:W-:Y:S02]  /*2e70*/  ISETP.GE.AND P0, PT, R18, RZ, PT ;  /* 0x000000ff1200720c */ /* 0x000fe40003f06270 */
[----:B------:R-:W-:-:S11]  /*2e80*/  ISETP.GE.AND P1, PT, R21, RZ, PT ;  /* 0x000000ff1500720c */ /* 0x000fd60003f26270 */
[----:B------:R-:W-:Y:S01]  /*2e90*/  @P0 MOV R17, RZ ;  /* 0x000000ff00110202 */ /* 0x000fe20000000f00 */
[----:B------:R-:W-:Y:S02]  /*2ea0*/  @!P0 IMAD.MOV.U32 R17, RZ, RZ, -0x40 ;  /* 0xffffffc0ff118424 */ /* 0x000fe400078e00ff */
[----:B------:R-:W-:Y:S01]  /*2eb0*/  @!P0 FFMA R14, R14, 1.84467440737095516160e+19, RZ ;  /* 0x5f8000000e0e8823 */ /* 0x000fe200000000ff */
[----:B------:R-:W-:Y:S02]  /*2ec0*/  @!P1 FFMA R19, R5, 1.84467440737095516160e+19, RZ ;  /* 0x5f80000005139823 */ /* 0x000fe400000000ff */
[----:B------:R-:W-:-:S07]  /*2ed0*/  @!P1 IADD3 R17, PT, PT, R17, 0x40, RZ ;  /* 0x0000004011119810 */ /* 0x000fce0007ffe0ff */
.L_x_41:
[----:B------:R-:W-:Y:S01]  /*2ee0*/  LEA R18, R15, 0xc0800000, 0x17 ;  /* 0xc08000000f127811 */ /* 0x000fe200078eb8ff */
[----:B------:R-:W-:Y:S01]  /*2ef0*/  BSSY.RECONVERGENT B2, `(.L_x_46) ;  /* 0x0000036000027945 */ /* 0x000fe20003800200 */
[----:B------:R-:W-:Y:S02]  /*2f00*/  IADD3 R20, PT, PT, R20, -0x7f, RZ ;  /* 0xffffff8114147810 */ /* 0x000fe40007ffe0ff */
[----:B------:R-:W-:-:S03]  /*2f10*/  IADD3 R22, PT, PT, -R18, R19, RZ ;  /* 0x0000001312167210 */ /* 0x000fc60007ffe1ff */
[----:B------:R-:W-:Y:S01]  /*2f20*/  IMAD R14, R20, -0x800000, R14 ;  /* 0xff800000140e7824 */ /* 0x000fe200078e020e */
[----:B------:R-:W0:Y:S01]  /*2f30*/  MUFU.RCP R19, R22 ;  /* 0x0000001600137308 */ /* 0x000e220000001000 */
[----:B------:R-:W-:Y:S01]  /*2f40*/  FADD.FTZ R21, -R22, -RZ ;  /* 0x800000ff16157221 */ /* 0x000fe20000010100 */
[----:B------:R-:W-:-:S05]  /*2f50*/  IADD3 R20, PT, PT, R20, 0x7f, -R15 ;  /* 0x0000007f14147810 */ /* 0x000fca0007ffe80f */
[----:B------:R-:W-:Y:S02]  /*2f60*/  IMAD.IADD R20, R20, 0x1, R17 ;  /* 0x0000000114147824 */ /* 0x000fe400078e0211 */
[----:B0-----:R-:W-:-:S04]  /*2f70*/  FFMA R18, R19, R21, 1 ;  /* 0x3f80000013127423 */ /* 0x001fc80000000015 */
[----:B------:R-:W-:-:S04]  /*2f80*/  FFMA R19, R19, R18, R19 ;  /* 0x0000001213137223 */ /* 0x000fc80000000013 */
[----:B------:R-:W-:-:S04]  /*2f90*/  FFMA R18, R14, R19, RZ ;  /* 0x000000130e127223 */ /* 0x000fc800000000ff */
[----:B------:R-:W-:-:S04]  /*2fa0*/  FFMA R23, R21, R18, R14 ;  /* 0x0000001215177223 */ /* 0x000fc8000000000e */
[----:B------:R-:W-:-:S04]  /*2fb0*/  FFMA R18, R19, R23, R18 ;  /* 0x0000001713127223 */ /* 0x000fc80000000012 */
[----:B------:R-:W-:-:S04]  /*2fc0*/  FFMA R21, R21, R18, R14 ;  /* 0x0000001215157223 */ /* 0x000fc8000000000e */
[----:B------:R-:W-:-:S05]  /*2fd0*/  FFMA R14, R19, R21, R18 ;  /* 0x00000015130e7223 */ /* 0x000fca0000000012 */
[----:B------:R-:W-:-:S04]  /*2fe0*/  SHF.R.U32.HI R15, RZ, 0x17, R14 ;  /* 0x00000017ff0f7819 */ /* 0x000fc8000001160e */
[----:B------:R-:W-:-:S04]  /*2ff0*/  LOP3.LUT R15, R15, 0xff, RZ, 0xc0, !PT ;  /* 0x000000ff0f0f7812 */ /* 0x000fc800078ec0ff */
[----:B------:R-:W-:-:S04]  /*3000*/  IADD3 R22, PT, PT, R15, R20, RZ ;  /* 0x000000140f167210 */ /* 0x000fc80007ffe0ff */
[----:B------:R-:W-:-:S04]  /*3010*/  IADD3 R15, PT, PT, R22, -0x1, RZ ;  /* 0xffffffff160f7810 */ /* 0x000fc80007ffe0ff */
[----:B------:R-:W-:-:S13]  /*3020*/  ISETP.GE.U32.AND P0, PT, R15, 0xfe, PT ;  /* 0x000000fe0f00780c */ /* 0x000fda0003f06070 */
[----:B------:R-:W-:Y:S05]  /*3030*/  @!P0 BRA `(.L_x_47) ;  /* 0x0000000000808947 */ /* 0x000fea0003800000 */
[----:B------:R-:W-:-:S13]  /*3040*/  ISETP.GT.AND P0, PT, R22, 0xfe, PT ;  /* 0x000000fe1600780c */ /* 0x000fda0003f04270 */
[----:B------:R-:W-:Y:S05]  /*3050*/  @P0 BRA `(.L_x_48) ;  /* 0x00000000006c0947 */ /* 0x000fea0003800000 */
[----:B------:R-:W-:-:S13]  /*3060*/  ISETP.GE.AND P0, PT, R22, 0x1, PT ;  /* 0x000000011600780c */ /* 0x000fda0003f06270 */
[----:B------:R-:W-:Y:S05]  /*3070*/  @P0 BRA `(.L_x_49) ;  /* 0x0000000000740947 */ /* 0x000fea0003800000 */
[----:B------:R-:W-:Y:S02]  /*3080*/  ISETP.GE.AND P0, PT, R22, -0x18, PT ;  /* 0xffffffe81600780c */ /* 0x000fe40003f06270 */
[----:B------:R-:W-:-:S11]  /*3090*/  LOP3.LUT R14, R14, 0x80000000, RZ, 0xc0, !PT ;  /* 0x800000000e0e7812 */ /* 0x000fd600078ec0ff */
[----:B------:R-:W-:Y:S05]  /*30a0*/  @!P0 BRA `(.L_x_49) ;  /* 0x0000000000688947 */ /* 0x000fea0003800000 */
[-CC-:B------:R-:W-:Y:S01]  /*30b0*/  FFMA.RZ R15, R19, R21.reuse, R18.reuse ;  /* 0x00000015130f7223 */ /* 0x180fe2000000c012 */
[C---:B------:R-:W-:Y:S02]  /*30c0*/  IADD3 R20, PT, PT, R22.reuse, 0x20, RZ ;  /* 0x0000002016147810 */ /* 0x040fe40007ffe0ff */
[C---:B------:R-:W-:Y:S02]  /*30d0*/  ISETP.NE.AND P3, PT, R22.reuse, RZ, PT ;  /* 0x000000ff1600720c */ /* 0x040fe40003f65270 */
[----:B------:R-:W-:Y:S01]  /*30e0*/  LOP3.LUT R17, R15, 0x7fffff, RZ, 0xc0, !PT ;  /* 0x007fffff0f117812 */ /* 0x000fe200078ec0ff */
[CCC-:B------:R-:W-:Y:S01]  /*30f0*/  FFMA.RP R15, R19.reuse, R21.reuse, R18.reuse ;  /* 0x00000015130f7223 */ /* 0x1c0fe20000008012 */
[----:B------:R-:W-:Y:S01]  /*3100*/  FFMA.RM R18, R19, R21, R18 ;  /* 0x0000001513127223 */ /* 0x000fe20000004012 */
[----:B------:R-:W-:Y:S01]  /*3110*/  IMAD.MOV R19, RZ, RZ, -R22 ;  /* 0x000000ffff137224 */ /* 0x000fe200078e0a16 */
[----:B------:R-:W-:Y:S02]  /*3120*/  LOP3.LUT R17, R17, 0x800000, RZ, 0xfc, !PT ;  /* 0x0080000011117812 */ /* 0x000fe400078efcff */
[----:B------:R-:W-:-:S02]  /*3130*/  ISETP.NE.AND P1, PT, R22, RZ, PT ;  /* 0x000000ff1600720c */ /* 0x000fc40003f25270 */
[----:B------:R-:W-:Y:S02]  /*3140*/  SHF.L.U32 R20, R17, R20, RZ ;  /* 0x0000001411147219 */ /* 0x000fe400000006ff */
[----:B------:R-:W-:Y:S02]  /*3150*/  FSETP.NEU.FTZ.AND P0, PT, R15, R18, PT ;  /* 0x000000120f00720b */ /* 0x000fe40003f1d000 */
[----:B------:R-:W-:Y:S02]  /*3160*/  SEL R18, R19, RZ, P3 ;  /* 0x000000ff13127207 */ /* 0x000fe40001800000 */
[----:B------:R-:W-:Y:S02]  /*3170*/  ISETP.NE.AND P1, PT, R20, RZ, P1 ;  /* 0x000000ff1400720c */ /* 0x000fe40000f25270 */
[----:B------:R-:W-:Y:S02]  /*3180*/  SHF.R.U32.HI R18, RZ, R18, R17 ;  /* 0x00000012ff127219 */ /* 0x000fe40000011611 */
[----:B------:R-:W-:-:S02]  /*3190*/  PLOP3.LUT P0, PT, P0, P1, PT, 0xf8, 0x8f ;  /* 0x00000000008f781c */ /* 0x000fc40000703f70 */
[----:B------:R-:W-:Y:S02]  /*31a0*/  SHF.R.U32.HI R20, RZ, 0x1, R18 ;  /* 0x00000001ff147819 */ /* 0x000fe40000011612 */
[----:B------:R-:W-:-:S04]  /*31b0*/  SEL R15, RZ, 0x1, !P0 ;  /* 0x00000001ff0f7807 */ /* 0x000fc80004000000 */
[----:B------:R-:W-:-:S04]  /*31c0*/  LOP3.LUT R15, R15, 0x1, R20, 0xf8, !PT ;  /* 0x000000010f0f7812 */ /* 0x000fc800078ef814 */
[----:B------:R-:W-:-:S04]  /*31d0*/  LOP3.LUT R15, R15, R18, RZ, 0xc0, !PT ;  /* 0x000000120f0f7212 */ /* 0x000fc800078ec0ff */
[----:B------:R-:W-:-:S04]  /*31e0*/  IADD3 R15, PT, PT, R20, R15, RZ ;  /* 0x0000000f140f7210 */ /* 0x000fc80007ffe0ff */
[----:B------:R-:W-:Y:S01]  /*31f0*/  LOP3.LUT R14, R15, R14, RZ, 0xfc, !PT ;  /* 0x0000000e0f0e7212 */ /* 0x000fe200078efcff */
[----:B------:R-:W-:Y:S06]  /*3200*/  BRA `(.L_x_49) ;  /* 0x0000000000107947 */ /* 0x000fec0003800000 */
.L_x_48:
[----:B------:R-:W-:-:S04]  /*3210*/  LOP3.LUT R14, R14, 0x80000000, RZ, 0xc0, !PT ;  /* 0x800000000e0e7812 */ /* 0x000fc800078ec0ff */
[----:B------:R-:W-:Y:S01]  /*3220*/  LOP3.LUT R14, R14, 0x7f800000, RZ, 0xfc, !PT ;  /* 0x7f8000000e0e7812 */ /* 0x000fe200078efcff */
[----:B------:R-:W-:Y:S06]  /*3230*/  BRA `(.L_x_49) ;  /* 0x0000000000047947 */ /* 0x000fec0003800000 */
.L_x_47:
[----:B------:R-:W-:-:S07]  /*3240*/  LEA R14, R20, R14, 0x17 ;  /* 0x0000000e140e7211 */ /* 0x000fce00078eb8ff */
.L_x_49:
[----:B------:R-:W-:Y:S05]  /*3250*/  BSYNC.RECONVERGENT B2 ;  /* 0x0000000000027941 */ /* 0x000fea0003800200 */
.L_x_46:
[----:B------:R-:W-:Y:S05]  /*3260*/  BRA `(.L_x_50) ;  /* 0x0000000000207947 */ /* 0x000fea0003800000 */
.L_x_45:
[----:B------:R-:W-:-:S04]  /*3270*/  LOP3.LUT R14, R19, 0x80000000, R14, 0x48, !PT ;  /* 0x80000000130e7812 */ /* 0x000fc800078e480e */
[----:B------:R-:W-:Y:S01]  /*3280*/  LOP3.LUT R14, R14, 0x7f800000, RZ, 0xfc, !PT ;  /* 0x7f8000000e0e7812 */ /* 0x000fe200078efcff */
[----:B------:R-:W-:Y:S06]  /*3290*/  BRA `(.L_x_50) ;  /* 0x0000000000147947 */ /* 0x000fec0003800000 */
.L_x_44:
[----:B------:R-:W-:Y:S01]  /*32a0*/  LOP3.LUT R14, R19, 0x80000000, R14, 0x48, !PT ;  /* 0x80000000130e7812 */ /* 0x000fe200078e480e */
[----:B------:R-:W-:Y:S06]  /*32b0*/  BRA `(.L_x_50) ;  /* 0x00000000000c7947 */ /* 0x000fec0003800000 */
.L_x_43:
[----:B------:R-:W0:Y:S01]  /*32c0*/  MUFU.RSQ R14, -QNAN ;  /* 0xffc00000000e7908 */ /* 0x000e220000001400 */
[----:B------:R-:W-:Y:S05]  /*32d0*/  BRA `(.L_x_50) ;  /* 0x0000000000047947 */ /* 0x000fea0003800000 */
.L_x_42:
[----:B------:R-:W-:-:S07]  /*32e0*/  FADD.FTZ R14, R14, R5 ;  /* 0x000000050e0e7221 */ /* 0x000fce0000010000 */
.L_x_50:
[----:B------:R-:W-:Y:S05]  /*32f0*/  BSYNC.RECONVERGENT B1 ;  /* 0x0000000000017941 */ /* 0x000fea0003800200 */
.L_x_40:
[----:B------:R-:W-:-:S04]  /*3300*/  HFMA2 R17, -RZ, RZ, 0, 0 ;  /* 0x00000000ff117431 */ /* 0x000fc800000001ff */
[----:B0-----:R-:W-:Y:S05]  /*3310*/  RET.REL.NODEC R16 `(_Z22flash_attention_kernelPKfS0_S0_Pff) ;  /* 0xffffffcc10387950 */ /* 0x001fea0003c3ffff */
.L_x_51:
[----:B------:R-:W-:-:S00]  /*3320*/  BRA `(.L_x_51) ;  /* 0xfffffffc00fc7947 */ /* 0x000fc0000383ffff */
[----:B------:R-:W-:-:S00]  /*3330*/  NOP ;  /* 0x0000000000007918 */ /* 0x000fc00000000000 */
        /* <DEDUP_REMOVED lines=12> */
.L_x_52:


//--------------------- .nv.shared.reserved.0     --------------------------
	.section	.nv.shared.reserved.0,"aw",@nobits
	.weak		__nv_reservedSMEM_offset_0_alias
	.size		__nv_reservedSMEM_offset_0_alias, 0, 64
	.other		__nv_reservedSMEM_offset_0_alias,@"STO_CUDA_RESERVED_SHARED STV_DEFAULT"
__nv_reservedSMEM_offset_0_alias:
	.zero		0
	.zero		64


//--------------------- .nv.global                --------------------------
	.section	.nv.global,"aw",@nobits
	.align	4
.nv.global:
	.type		d,@object
	.size		d,(B - d)
	.other		d,@"STV_DEFAULT STO_CUDA_MANAGED"
d:
	.zero		4
	.type		B,@object
	.size		B,(N - B)
	.other		B,@"STV_DEFAULT STO_CUDA_MANAGED"
B:
	.zero		4
	.type		N,@object
	.size		N,(.L_1 - N)
	.other		N,@"STV_DEFAULT STO_CUDA_MANAGED"
N:
	.zero		4
.L_1:


//--------------------- .nv.constant0._Z22flash_attention_kernelPKfS0_S0_Pff --------------------------
	.section	.nv.constant0._Z22flash_attention_kernelPKfS0_S0_Pff,"a",@progbits
	.sectionflags	@""
	.align	4
.nv.constant0._Z22flash_attention_kernelPKfS0_S0_Pff:
	.zero		932


//--------------------- SYMBOLS --------------------------

	.type		.nv.reservedSmem.offset0,@object
	.size		.nv.reservedSmem.offset0,0x4
